//
// Generated by NVIDIA NVVM Compiler
//
// Compiler Build ID: CL-36424714
// Cuda compilation tools, release 13.0, V13.0.88
// Based on NVVM 20.0.0
//

.version 9.0
.target sm_100
.address_size 64

	// .globl	K0

.visible .entry K0(
	.param .u64 .ptr .align 1 K0_param_0,
	.param .u64 .ptr .align 1 K0_param_1,
	.param .u64 .ptr .align 1 K0_param_2,
	.param .u64 .ptr .align 1 K0_param_3,
	.param .u64 .ptr .align 1 K0_param_4,
	.param .u64 .ptr .align 1 K0_param_5,
	.param .u64 .ptr .align 1 K0_param_6,
	.param .u32 K0_param_7,
	.param .u32 K0_param_8,
	.param .u32 K0_param_9,
	.param .u32 K0_param_10,
	.param .u32 K0_param_11
)
{
	.reg .pred 	%p<13>;
	.reg .b32 	%r<126>;
	.reg .b32 	%f<70>;
	.reg .b64 	%rd<113>;

	ld.param.u64 	%rd10, [K0_param_0];
	ld.param.u64 	%rd5, [K0_param_1];
	ld.param.u64 	%rd11, [K0_param_2];
	ld.param.u64 	%rd6, [K0_param_3];
	ld.param.u64 	%rd7, [K0_param_4];
	ld.param.u64 	%rd8, [K0_param_5];
	ld.param.u64 	%rd9, [K0_param_6];
	ld.param.u32 	%r25, [K0_param_7];
	ld.param.u32 	%r22, [K0_param_8];
	ld.param.u32 	%r23, [K0_param_9];
	ld.param.u32 	%r24, [K0_param_10];
	ld.param.u32 	%r26, [K0_param_11];
	cvta.to.global.u64 	%rd1, %rd11;
	cvta.to.global.u64 	%rd2, %rd10;
	mov.u32 	%r27, %ctaid.x;
	mov.u32 	%r1, %tid.x;
	div.u32 	%r28, %r1, %r24;
	mad.lo.s32 	%r2, %r26, %r27, %r28;
	setp.ge.s32 	%p1, %r2, %r25;
	@%p1 bra 	$L__BB0_16;
	mul.lo.s32 	%r3, %r23, %r22;
	mul.wide.s32 	%rd14, %r2, 4;
	add.s64 	%rd12, %rd7, %rd14;
	// begin inline asm
	ld.global.nc.s32 %r29, [%rd12];
	// end inline asm
	add.s64 	%rd13, %rd12, 4;
	// begin inline asm
	ld.global.nc.s32 %r30, [%rd13];
	// end inline asm
	rem.u32 	%r120, %r1, %r24;
	setp.ge.s32 	%p2, %r120, %r3;
	@%p2 bra 	$L__BB0_16;
	mov.u32 	%r7, %ntid.x;
	sub.s32 	%r31, %r30, %r29;
	and.b32  	%r8, %r31, 7;
	and.b32  	%r32, %r31, -8;
	neg.s32 	%r9, %r32;
	cvta.to.global.u64 	%rd3, %rd5;
	cvta.to.global.u64 	%rd4, %rd6;
$L__BB0_3:
	setp.ge.s32 	%p3, %r29, %r30;
	shr.s32 	%r33, %r120, 31;
	shr.u32 	%r34, %r33, 28;
	add.s32 	%r35, %r120, %r34;
	shr.s32 	%r11, %r35, 4;
	mov.f32 	%f69, 0f00000000;
	@%p3 bra 	$L__BB0_15;
	sub.s32 	%r36, %r29, %r30;
	setp.gt.u32 	%p4, %r36, -8;
	mov.f32 	%f69, 0f00000000;
	mov.u32 	%r123, %r29;
	@%p4 bra 	$L__BB0_7;
	mov.f32 	%f69, 0f00000000;
	mov.u32 	%r121, %r9;
	mov.u32 	%r123, %r29;
$L__BB0_6:
	.pragma "nounroll";
	mul.wide.s32 	%rd31, %r123, 4;
	add.s64 	%rd16, %rd8, %rd31;
	add.s64 	%rd15, %rd9, %rd31;
	// begin inline asm
	ld.global.nc.s32 %r37, [%rd15];
	// end inline asm
	// begin inline asm
	ld.global.nc.s32 %r38, [%rd16];
	// end inline asm
	shl.b32 	%r53, %r37, 4;
	add.s32 	%r54, %r53, %r120;
	add.s32 	%r55, %r37, %r11;
	mul.wide.s32 	%rd32, %r54, 4;
	add.s64 	%rd33, %rd2, %rd32;
	ld.global.f32 	%f17, [%rd33];
	mul.wide.s32 	%rd34, %r55, 4;
	add.s64 	%rd35, %rd1, %rd34;
	ld.global.f32 	%f18, [%rd35];
	fma.rn.f32 	%f19, %f17, %f18, %f69;
	add.s64 	%rd17, %rd15, 4;
	// begin inline asm
	ld.global.nc.s32 %r39, [%rd17];
	// end inline asm
	add.s64 	%rd18, %rd16, 4;
	// begin inline asm
	ld.global.nc.s32 %r40, [%rd18];
	// end inline asm
	shl.b32 	%r56, %r39, 4;
	add.s32 	%r57, %r56, %r120;
	add.s32 	%r58, %r39, %r11;
	mul.wide.s32 	%rd36, %r57, 4;
	add.s64 	%rd37, %rd2, %rd36;
	ld.global.f32 	%f20, [%rd37];
	mul.wide.s32 	%rd38, %r58, 4;
	add.s64 	%rd39, %rd1, %rd38;
	ld.global.f32 	%f21, [%rd39];
	fma.rn.f32 	%f22, %f20, %f21, %f19;
	add.s64 	%rd19, %rd15, 8;
	// begin inline asm
	ld.global.nc.s32 %r41, [%rd19];
	// end inline asm
	add.s64 	%rd20, %rd16, 8;
	// begin inline asm
	ld.global.nc.s32 %r42, [%rd20];
	// end inline asm
	shl.b32 	%r59, %r41, 4;
	add.s32 	%r60, %r59, %r120;
	add.s32 	%r61, %r41, %r11;
	mul.wide.s32 	%rd40, %r60, 4;
	add.s64 	%rd41, %rd2, %rd40;
	ld.global.f32 	%f23, [%rd41];
	mul.wide.s32 	%rd42, %r61, 4;
	add.s64 	%rd43, %rd1, %rd42;
	ld.global.f32 	%f24, [%rd43];
	fma.rn.f32 	%f25, %f23, %f24, %f22;
	add.s64 	%rd21, %rd15, 12;
	// begin inline asm
	ld.global.nc.s32 %r43, [%rd21];
	// end inline asm
	add.s64 	%rd22, %rd16, 12;
	// begin inline asm
	ld.global.nc.s32 %r44, [%rd22];
	// end inline asm
	shl.b32 	%r62, %r43, 4;
	add.s32 	%r63, %r62, %r120;
	add.s32 	%r64, %r43, %r11;
	mul.wide.s32 	%rd44, %r63, 4;
	add.s64 	%rd45, %rd2, %rd44;
	ld.global.f32 	%f26, [%rd45];
	mul.wide.s32 	%rd46, %r64, 4;
	add.s64 	%rd47, %rd1, %rd46;
	ld.global.f32 	%f27, [%rd47];
	fma.rn.f32 	%f28, %f26, %f27, %f25;
	add.s64 	%rd23, %rd15, 16;
	// begin inline asm
	ld.global.nc.s32 %r45, [%rd23];
	// end inline asm
	add.s64 	%rd24, %rd16, 16;
	// begin inline asm
	ld.global.nc.s32 %r46, [%rd24];
	// end inline asm
	shl.b32 	%r65, %r45, 4;
	add.s32 	%r66, %r65, %r120;
	add.s32 	%r67, %r45, %r11;
	mul.wide.s32 	%rd48, %r66, 4;
	add.s64 	%rd49, %rd2, %rd48;
	ld.global.f32 	%f29, [%rd49];
	mul.wide.s32 	%rd50, %r67, 4;
	add.s64 	%rd51, %rd1, %rd50;
	ld.global.f32 	%f30, [%rd51];
	fma.rn.f32 	%f31, %f29, %f30, %f28;
	add.s64 	%rd25, %rd15, 20;
	// begin inline asm
	ld.global.nc.s32 %r47, [%rd25];
	// end inline asm
	add.s64 	%rd26, %rd16, 20;
	// begin inline asm
	ld.global.nc.s32 %r48, [%rd26];
	// end inline asm
	shl.b32 	%r68, %r47, 4;
	add.s32 	%r69, %r68, %r120;
	add.s32 	%r70, %r47, %r11;
	mul.wide.s32 	%rd52, %r69, 4;
	add.s64 	%rd53, %rd2, %rd52;
	ld.global.f32 	%f32, [%rd53];
	mul.wide.s32 	%rd54, %r70, 4;
	add.s64 	%rd55, %rd1, %rd54;
	ld.global.f32 	%f33, [%rd55];
	fma.rn.f32 	%f34, %f32, %f33, %f31;
	add.s64 	%rd27, %rd15, 24;
	// begin inline asm
	ld.global.nc.s32 %r49, [%rd27];
	// end inline asm
	add.s64 	%rd28, %rd16, 24;
	// begin inline asm
	ld.global.nc.s32 %r50, [%rd28];
	// end inline asm
	shl.b32 	%r71, %r49, 4;
	add.s32 	%r72, %r71, %r120;
	add.s32 	%r73, %r49, %r11;
	mul.wide.s32 	%rd56, %r72, 4;
	add.s64 	%rd57, %rd2, %rd56;
	ld.global.f32 	%f35, [%rd57];
	mul.wide.s32 	%rd58, %r73, 4;
	add.s64 	%rd59, %rd1, %rd58;
	ld.global.f32 	%f36, [%rd59];
	fma.rn.f32 	%f37, %f35, %f36, %f34;
	add.s64 	%rd29, %rd15, 28;
	// begin inline asm
	ld.global.nc.s32 %r51, [%rd29];
	// end inline asm
	add.s64 	%rd30, %rd16, 28;
	// begin inline asm
	ld.global.nc.s32 %r52, [%rd30];
	// end inline asm
	shl.b32 	%r74, %r51, 4;
	add.s32 	%r75, %r74, %r120;
	add.s32 	%r76, %r51, %r11;
	mul.wide.s32 	%rd60, %r75, 4;
	add.s64 	%rd61, %rd2, %rd60;
	ld.global.f32 	%f38, [%rd61];
	mul.wide.s32 	%rd62, %r76, 4;
	add.s64 	%rd63, %rd1, %rd62;
	ld.global.f32 	%f39, [%rd63];
	fma.rn.f32 	%f69, %f38, %f39, %f37;
	add.s32 	%r123, %r123, 8;
	add.s32 	%r121, %r121, 8;
	setp.ne.s32 	%p5, %r121, 0;
	@%p5 bra 	$L__BB0_6;
$L__BB0_7:
	setp.eq.s32 	%p6, %r8, 0;
	@%p6 bra 	$L__BB0_15;
	add.s32 	%r77, %r8, -1;
	setp.lt.u32 	%p7, %r77, 3;
	@%p7 bra 	$L__BB0_10;
	mul.wide.s32 	%rd72, %r123, 4;
	add.s64 	%rd64, %rd9, %rd72;
	// begin inline asm
	ld.global.nc.s32 %r78, [%rd64];
	// end inline asm
	add.s64 	%rd65, %rd8, %rd72;
	// begin inline asm
	ld.global.nc.s32 %r79, [%rd65];
	// end inline asm
	shl.b32 	%r86, %r78, 4;
	add.s32 	%r87, %r86, %r120;
	add.s32 	%r88, %r78, %r11;
	mul.wide.s32 	%rd73, %r87, 4;
	add.s64 	%rd74, %rd2, %rd73;
	ld.global.f32 	%f41, [%rd74];
	mul.wide.s32 	%rd75, %r88, 4;
	add.s64 	%rd76, %rd1, %rd75;
	ld.global.f32 	%f42, [%rd76];
	fma.rn.f32 	%f43, %f41, %f42, %f69;
	add.s64 	%rd66, %rd64, 4;
	// begin inline asm
	ld.global.nc.s32 %r80, [%rd66];
	// end inline asm
	add.s64 	%rd67, %rd65, 4;
	// begin inline asm
	ld.global.nc.s32 %r81, [%rd67];
	// end inline asm
	shl.b32 	%r89, %r80, 4;
	add.s32 	%r90, %r89, %r120;
	add.s32 	%r91, %r80, %r11;
	mul.wide.s32 	%rd77, %r90, 4;
	add.s64 	%rd78, %rd2, %rd77;
	ld.global.f32 	%f44, [%rd78];
	mul.wide.s32 	%rd79, %r91, 4;
	add.s64 	%rd80, %rd1, %rd79;
	ld.global.f32 	%f45, [%rd80];
	fma.rn.f32 	%f46, %f44, %f45, %f43;
	add.s64 	%rd68, %rd64, 8;
	// begin inline asm
	ld.global.nc.s32 %r82, [%rd68];
	// end inline asm
	add.s64 	%rd69, %rd65, 8;
	// begin inline asm
	ld.global.nc.s32 %r83, [%rd69];
	// end inline asm
	shl.b32 	%r92, %r82, 4;
	add.s32 	%r93, %r92, %r120;
	add.s32 	%r94, %r82, %r11;
	mul.wide.s32 	%rd81, %r93, 4;
	add.s64 	%rd82, %rd2, %rd81;
	ld.global.f32 	%f47, [%rd82];
	mul.wide.s32 	%rd83, %r94, 4;
	add.s64 	%rd84, %rd1, %rd83;
	ld.global.f32 	%f48, [%rd84];
	fma.rn.f32 	%f49, %f47, %f48, %f46;
	add.s64 	%rd70, %rd64, 12;
	// begin inline asm
	ld.global.nc.s32 %r84, [%rd70];
	// end inline asm
	add.s64 	%rd71, %rd65, 12;
	// begin inline asm
	ld.global.nc.s32 %r85, [%rd71];
	// end inline asm
	shl.b32 	%r95, %r84, 4;
	add.s32 	%r96, %r95, %r120;
	add.s32 	%r97, %r84, %r11;
	mul.wide.s32 	%rd85, %r96, 4;
	add.s64 	%rd86, %rd2, %rd85;
	ld.global.f32 	%f50, [%rd86];
	mul.wide.s32 	%rd87, %r97, 4;
	add.s64 	%rd88, %rd1, %rd87;
	ld.global.f32 	%f51, [%rd88];
	fma.rn.f32 	%f69, %f50, %f51, %f49;
	add.s32 	%r123, %r123, 4;
$L__BB0_10:
	sub.s32 	%r99, %r30, %r29;
	and.b32  	%r98, %r99, 3;
	setp.eq.s32 	%p8, %r98, 0;
	@%p8 bra 	$L__BB0_15;
	setp.eq.s32 	%p9, %r98, 1;
	@%p9 bra 	$L__BB0_13;
	mul.wide.s32 	%rd93, %r123, 4;
	add.s64 	%rd89, %rd9, %rd93;
	// begin inline asm
	ld.global.nc.s32 %r100, [%rd89];
	// end inline asm
	add.s64 	%rd90, %rd8, %rd93;
	// begin inline asm
	ld.global.nc.s32 %r101, [%rd90];
	// end inline asm
	shl.b32 	%r104, %r100, 4;
	add.s32 	%r105, %r104, %r120;
	add.s32 	%r106, %r100, %r11;
	mul.wide.s32 	%rd94, %r105, 4;
	add.s64 	%rd95, %rd2, %rd94;
	ld.global.f32 	%f53, [%rd95];
	mul.wide.s32 	%rd96, %r106, 4;
	add.s64 	%rd97, %rd1, %rd96;
	ld.global.f32 	%f54, [%rd97];
	fma.rn.f32 	%f55, %f53, %f54, %f69;
	add.s64 	%rd91, %rd89, 4;
	// begin inline asm
	ld.global.nc.s32 %r102, [%rd91];
	// end inline asm
	add.s64 	%rd92, %rd90, 4;
	// begin inline asm
	ld.global.nc.s32 %r103, [%rd92];
	// end inline asm
	shl.b32 	%r107, %r102, 4;
	add.s32 	%r108, %r107, %r120;
	add.s32 	%r109, %r102, %r11;
	mul.wide.s32 	%rd98, %r108, 4;
	add.s64 	%rd99, %rd2, %rd98;
	ld.global.f32 	%f56, [%rd99];
	mul.wide.s32 	%rd100, %r109, 4;
	add.s64 	%rd101, %rd1, %rd100;
	ld.global.f32 	%f57, [%rd101];
	fma.rn.f32 	%f69, %f56, %f57, %f55;
	add.s32 	%r123, %r123, 2;
$L__BB0_13:
	and.b32  	%r111, %r99, 1;
	setp.eq.b32 	%p10, %r111, 1;
	not.pred 	%p11, %p10;
	@%p11 bra 	$L__BB0_15;
	mul.wide.s32 	%rd104, %r123, 4;
	add.s64 	%rd102, %rd9, %rd104;
	// begin inline asm
	ld.global.nc.s32 %r112, [%rd102];
	// end inline asm
	add.s64 	%rd103, %rd8, %rd104;
	// begin inline asm
	ld.global.nc.s32 %r113, [%rd103];
	// end inline asm
	shl.b32 	%r114, %r112, 4;
	add.s32 	%r115, %r114, %r120;
	add.s32 	%r116, %r112, %r11;
	mul.wide.s32 	%rd105, %r115, 4;
	add.s64 	%rd106, %rd2, %rd105;
	ld.global.f32 	%f58, [%rd106];
	mul.wide.s32 	%rd107, %r116, 4;
	add.s64 	%rd108, %rd1, %rd107;
	ld.global.f32 	%f59, [%rd108];
	fma.rn.f32 	%f69, %f58, %f59, %f69;
$L__BB0_15:
	add.s32 	%r117, %r11, %r2;
	mul.wide.s32 	%rd109, %r117, 4;
	add.s64 	%rd110, %rd3, %rd109;
	ld.global.f32 	%f60, [%rd110];
	mul.f32 	%f61, %f69, %f60;
	shl.b32 	%r118, %r2, 4;
	add.s32 	%r119, %r118, %r120;
	mul.wide.s32 	%rd111, %r119, 4;
	add.s64 	%rd112, %rd4, %rd111;
	st.global.f32 	[%rd112], %f61;
	add.s32 	%r120, %r120, %r7;
	setp.lt.s32 	%p12, %r120, %r3;
	@%p12 bra 	$L__BB0_3;
$L__BB0_16:
	ret;

}
	// .globl	K1
.visible .entry K1(
	.param .u64 .ptr .align 1 K1_param_0,
	.param .u64 .ptr .align 1 K1_param_1,
	.param .u64 .ptr .align 1 K1_param_2,
	.param .u64 .ptr .align 1 K1_param_3,
	.param .u64 .ptr .align 1 K1_param_4,
	.param .u64 .ptr .align 1 K1_param_5,
	.param .u64 .ptr .align 1 K1_param_6,
	.param .u32 K1_param_7,
	.param .u32 K1_param_8,
	.param .u32 K1_param_9,
	.param .u32 K1_param_10,
	.param .u32 K1_param_11
)
{
	.reg .pred 	%p<13>;
	.reg .b32 	%r<126>;
	.reg .b32 	%f<70>;
	.reg .b64 	%rd<113>;

	ld.param.u64 	%rd10, [K1_param_0];
	ld.param.u64 	%rd11, [K1_param_1];
	ld.param.u64 	%rd5, [K1_param_2];
	ld.param.u64 	%rd6, [K1_param_3];
	ld.param.u64 	%rd7, [K1_param_4];
	ld.param.u64 	%rd8, [K1_param_5];
	ld.param.u64 	%rd9, [K1_param_6];
	ld.param.u32 	%r25, [K1_param_7];
	ld.param.u32 	%r22, [K1_param_8];
	ld.param.u32 	%r23, [K1_param_9];
	ld.param.u32 	%r24, [K1_param_10];
	ld.param.u32 	%r26, [K1_param_11];
	cvta.to.global.u64 	%rd1, %rd11;
	cvta.to.global.u64 	%rd2, %rd10;
	mov.u32 	%r27, %ctaid.x;
	mov.u32 	%r1, %tid.x;
	div.u32 	%r28, %r1, %r24;
	mad.lo.s32 	%r2, %r26, %r27, %r28;
	setp.ge.s32 	%p1, %r2, %r25;
	@%p1 bra 	$L__BB1_16;
	mul.lo.s32 	%r3, %r23, %r22;
	mul.wide.s32 	%rd14, %r2, 4;
	add.s64 	%rd12, %rd7, %rd14;
	// begin inline asm
	ld.global.nc.s32 %r29, [%rd12];
	// end inline asm
	add.s64 	%rd13, %rd12, 4;
	// begin inline asm
	ld.global.nc.s32 %r30, [%rd13];
	// end inline asm
	rem.u32 	%r120, %r1, %r24;
	setp.ge.s32 	%p2, %r120, %r3;
	@%p2 bra 	$L__BB1_16;
	mov.u32 	%r7, %ntid.x;
	sub.s32 	%r31, %r30, %r29;
	and.b32  	%r8, %r31, 7;
	and.b32  	%r32, %r31, -8;
	neg.s32 	%r9, %r32;
	cvta.to.global.u64 	%rd3, %rd5;
	cvta.to.global.u64 	%rd4, %rd6;
$L__BB1_3:
	setp.ge.s32 	%p3, %r29, %r30;
	shr.s32 	%r33, %r120, 31;
	shr.u32 	%r34, %r33, 28;
	add.s32 	%r35, %r120, %r34;
	shr.s32 	%r11, %r35, 4;
	mov.f32 	%f69, 0f00000000;
	@%p3 bra 	$L__BB1_15;
	sub.s32 	%r36, %r29, %r30;
	setp.gt.u32 	%p4, %r36, -8;
	mov.f32 	%f69, 0f00000000;
	mov.u32 	%r123, %r29;
	@%p4 bra 	$L__BB1_7;
	mov.f32 	%f69, 0f00000000;
	mov.u32 	%r121, %r9;
	mov.u32 	%r123, %r29;
$L__BB1_6:
	.pragma "nounroll";
	mul.wide.s32 	%rd31, %r123, 4;
	add.s64 	%rd16, %rd8, %rd31;
	add.s64 	%rd15, %rd9, %rd31;
	// begin inline asm
	ld.global.nc.s32 %r37, [%rd15];
	// end inline asm
	// begin inline asm
	ld.global.nc.s32 %r38, [%rd16];
	// end inline asm
	add.s32 	%r53, %r37, %r11;
	shl.b32 	%r54, %r37, 4;
	add.s32 	%r55, %r54, %r120;
	mul.wide.s32 	%rd32, %r55, 4;
	add.s64 	%rd33, %rd2, %rd32;
	ld.global.f32 	%f17, [%rd33];
	mul.wide.s32 	%rd34, %r53, 4;
	add.s64 	%rd35, %rd1, %rd34;
	ld.global.f32 	%f18, [%rd35];
	fma.rn.f32 	%f19, %f17, %f18, %f69;
	add.s64 	%rd17, %rd15, 4;
	// begin inline asm
	ld.global.nc.s32 %r39, [%rd17];
	// end inline asm
	add.s64 	%rd18, %rd16, 4;
	// begin inline asm
	ld.global.nc.s32 %r40, [%rd18];
	// end inline asm
	add.s32 	%r56, %r39, %r11;
	shl.b32 	%r57, %r39, 4;
	add.s32 	%r58, %r57, %r120;
	mul.wide.s32 	%rd36, %r58, 4;
	add.s64 	%rd37, %rd2, %rd36;
	ld.global.f32 	%f20, [%rd37];
	mul.wide.s32 	%rd38, %r56, 4;
	add.s64 	%rd39, %rd1, %rd38;
	ld.global.f32 	%f21, [%rd39];
	fma.rn.f32 	%f22, %f20, %f21, %f19;
	add.s64 	%rd19, %rd15, 8;
	// begin inline asm
	ld.global.nc.s32 %r41, [%rd19];
	// end inline asm
	add.s64 	%rd20, %rd16, 8;
	// begin inline asm
	ld.global.nc.s32 %r42, [%rd20];
	// end inline asm
	add.s32 	%r59, %r41, %r11;
	shl.b32 	%r60, %r41, 4;
	add.s32 	%r61, %r60, %r120;
	mul.wide.s32 	%rd40, %r61, 4;
	add.s64 	%rd41, %rd2, %rd40;
	ld.global.f32 	%f23, [%rd41];
	mul.wide.s32 	%rd42, %r59, 4;
	add.s64 	%rd43, %rd1, %rd42;
	ld.global.f32 	%f24, [%rd43];
	fma.rn.f32 	%f25, %f23, %f24, %f22;
	add.s64 	%rd21, %rd15, 12;
	// begin inline asm
	ld.global.nc.s32 %r43, [%rd21];
	// end inline asm
	add.s64 	%rd22, %rd16, 12;
	// begin inline asm
	ld.global.nc.s32 %r44, [%rd22];
	// end inline asm
	add.s32 	%r62, %r43, %r11;
	shl.b32 	%r63, %r43, 4;
	add.s32 	%r64, %r63, %r120;
	mul.wide.s32 	%rd44, %r64, 4;
	add.s64 	%rd45, %rd2, %rd44;
	ld.global.f32 	%f26, [%rd45];
	mul.wide.s32 	%rd46, %r62, 4;
	add.s64 	%rd47, %rd1, %rd46;
	ld.global.f32 	%f27, [%rd47];
	fma.rn.f32 	%f28, %f26, %f27, %f25;
	add.s64 	%rd23, %rd15, 16;
	// begin inline asm
	ld.global.nc.s32 %r45, [%rd23];
	// end inline asm
	add.s64 	%rd24, %rd16, 16;
	// begin inline asm
	ld.global.nc.s32 %r46, [%rd24];
	// end inline asm
	add.s32 	%r65, %r45, %r11;
	shl.b32 	%r66, %r45, 4;
	add.s32 	%r67, %r66, %r120;
	mul.wide.s32 	%rd48, %r67, 4;
	add.s64 	%rd49, %rd2, %rd48;
	ld.global.f32 	%f29, [%rd49];
	mul.wide.s32 	%rd50, %r65, 4;
	add.s64 	%rd51, %rd1, %rd50;
	ld.global.f32 	%f30, [%rd51];
	fma.rn.f32 	%f31, %f29, %f30, %f28;
	add.s64 	%rd25, %rd15, 20;
	// begin inline asm
	ld.global.nc.s32 %r47, [%rd25];
	// end inline asm
	add.s64 	%rd26, %rd16, 20;
	// begin inline asm
	ld.global.nc.s32 %r48, [%rd26];
	// end inline asm
	add.s32 	%r68, %r47, %r11;
	shl.b32 	%r69, %r47, 4;
	add.s32 	%r70, %r69, %r120;
	mul.wide.s32 	%rd52, %r70, 4;
	add.s64 	%rd53, %rd2, %rd52;
	ld.global.f32 	%f32, [%rd53];
	mul.wide.s32 	%rd54, %r68, 4;
	add.s64 	%rd55, %rd1, %rd54;
	ld.global.f32 	%f33, [%rd55];
	fma.rn.f32 	%f34, %f32, %f33, %f31;
	add.s64 	%rd27, %rd15, 24;
	// begin inline asm
	ld.global.nc.s32 %r49, [%rd27];
	// end inline asm
	add.s64 	%rd28, %rd16, 24;
	// begin inline asm
	ld.global.nc.s32 %r50, [%rd28];
	// end inline asm
	add.s32 	%r71, %r49, %r11;
	shl.b32 	%r72, %r49, 4;
	add.s32 	%r73, %r72, %r120;
	mul.wide.s32 	%rd56, %r73, 4;
	add.s64 	%rd57, %rd2, %rd56;
	ld.global.f32 	%f35, [%rd57];
	mul.wide.s32 	%rd58, %r71, 4;
	add.s64 	%rd59, %rd1, %rd58;
	ld.global.f32 	%f36, [%rd59];
	fma.rn.f32 	%f37, %f35, %f36, %f34;
	add.s64 	%rd29, %rd15, 28;
	// begin inline asm
	ld.global.nc.s32 %r51, [%rd29];
	// end inline asm
	add.s64 	%rd30, %rd16, 28;
	// begin inline asm
	ld.global.nc.s32 %r52, [%rd30];
	// end inline asm
	add.s32 	%r74, %r51, %r11;
	shl.b32 	%r75, %r51, 4;
	add.s32 	%r76, %r75, %r120;
	mul.wide.s32 	%rd60, %r76, 4;
	add.s64 	%rd61, %rd2, %rd60;
	ld.global.f32 	%f38, [%rd61];
	mul.wide.s32 	%rd62, %r74, 4;
	add.s64 	%rd63, %rd1, %rd62;
	ld.global.f32 	%f39, [%rd63];
	fma.rn.f32 	%f69, %f38, %f39, %f37;
	add.s32 	%r123, %r123, 8;
	add.s32 	%r121, %r121, 8;
	setp.ne.s32 	%p5, %r121, 0;
	@%p5 bra 	$L__BB1_6;
$L__BB1_7:
	setp.eq.s32 	%p6, %r8, 0;
	@%p6 bra 	$L__BB1_15;
	add.s32 	%r77, %r8, -1;
	setp.lt.u32 	%p7, %r77, 3;
	@%p7 bra 	$L__BB1_10;
	mul.wide.s32 	%rd72, %r123, 4;
	add.s64 	%rd64, %rd9, %rd72;
	// begin inline asm
	ld.global.nc.s32 %r78, [%rd64];
	// end inline asm
	add.s64 	%rd65, %rd8, %rd72;
	// begin inline asm
	ld.global.nc.s32 %r79, [%rd65];
	// end inline asm
	add.s32 	%r86, %r78, %r11;
	shl.b32 	%r87, %r78, 4;
	add.s32 	%r88, %r87, %r120;
	mul.wide.s32 	%rd73, %r88, 4;
	add.s64 	%rd74, %rd2, %rd73;
	ld.global.f32 	%f41, [%rd74];
	mul.wide.s32 	%rd75, %r86, 4;
	add.s64 	%rd76, %rd1, %rd75;
	ld.global.f32 	%f42, [%rd76];
	fma.rn.f32 	%f43, %f41, %f42, %f69;
	add.s64 	%rd66, %rd64, 4;
	// begin inline asm
	ld.global.nc.s32 %r80, [%rd66];
	// end inline asm
	add.s64 	%rd67, %rd65, 4;
	// begin inline asm
	ld.global.nc.s32 %r81, [%rd67];
	// end inline asm
	add.s32 	%r89, %r80, %r11;
	shl.b32 	%r90, %r80, 4;
	add.s32 	%r91, %r90, %r120;
	mul.wide.s32 	%rd77, %r91, 4;
	add.s64 	%rd78, %rd2, %rd77;
	ld.global.f32 	%f44, [%rd78];
	mul.wide.s32 	%rd79, %r89, 4;
	add.s64 	%rd80, %rd1, %rd79;
	ld.global.f32 	%f45, [%rd80];
	fma.rn.f32 	%f46, %f44, %f45, %f43;
	add.s64 	%rd68, %rd64, 8;
	// begin inline asm
	ld.global.nc.s32 %r82, [%rd68];
	// end inline asm
	add.s64 	%rd69, %rd65, 8;
	// begin inline asm
	ld.global.nc.s32 %r83, [%rd69];
	// end inline asm
	add.s32 	%r92, %r82, %r11;
	shl.b32 	%r93, %r82, 4;
	add.s32 	%r94, %r93, %r120;
	mul.wide.s32 	%rd81, %r94, 4;
	add.s64 	%rd82, %rd2, %rd81;
	ld.global.f32 	%f47, [%rd82];
	mul.wide.s32 	%rd83, %r92, 4;
	add.s64 	%rd84, %rd1, %rd83;
	ld.global.f32 	%f48, [%rd84];
	fma.rn.f32 	%f49, %f47, %f48, %f46;
	add.s64 	%rd70, %rd64, 12;
	// begin inline asm
	ld.global.nc.s32 %r84, [%rd70];
	// end inline asm
	add.s64 	%rd71, %rd65, 12;
	// begin inline asm
	ld.global.nc.s32 %r85, [%rd71];
	// end inline asm
	add.s32 	%r95, %r84, %r11;
	shl.b32 	%r96, %r84, 4;
	add.s32 	%r97, %r96, %r120;
	mul.wide.s32 	%rd85, %r97, 4;
	add.s64 	%rd86, %rd2, %rd85;
	ld.global.f32 	%f50, [%rd86];
	mul.wide.s32 	%rd87, %r95, 4;
	add.s64 	%rd88, %rd1, %rd87;
	ld.global.f32 	%f51, [%rd88];
	fma.rn.f32 	%f69, %f50, %f51, %f49;
	add.s32 	%r123, %r123, 4;
$L__BB1_10:
	sub.s32 	%r99, %r30, %r29;
	and.b32  	%r98, %r99, 3;
	setp.eq.s32 	%p8, %r98, 0;
	@%p8 bra 	$L__BB1_15;
	setp.eq.s32 	%p9, %r98, 1;
	@%p9 bra 	$L__BB1_13;
	mul.wide.s32 	%rd93, %r123, 4;
	add.s64 	%rd89, %rd9, %rd93;
	// begin inline asm
	ld.global.nc.s32 %r100, [%rd89];
	// end inline asm
	add.s64 	%rd90, %rd8, %rd93;
	// begin inline asm
	ld.global.nc.s32 %r101, [%rd90];
	// end inline asm
	add.s32 	%r104, %r100, %r11;
	shl.b32 	%r105, %r100, 4;
	add.s32 	%r106, %r105, %r120;
	mul.wide.s32 	%rd94, %r106, 4;
	add.s64 	%rd95, %rd2, %rd94;
	ld.global.f32 	%f53, [%rd95];
	mul.wide.s32 	%rd96, %r104, 4;
	add.s64 	%rd97, %rd1, %rd96;
	ld.global.f32 	%f54, [%rd97];
	fma.rn.f32 	%f55, %f53, %f54, %f69;
	add.s64 	%rd91, %rd89, 4;
	// begin inline asm
	ld.global.nc.s32 %r102, [%rd91];
	// end inline asm
	add.s64 	%rd92, %rd90, 4;
	// begin inline asm
	ld.global.nc.s32 %r103, [%rd92];
	// end inline asm
	add.s32 	%r107, %r102, %r11;
	shl.b32 	%r108, %r102, 4;
	add.s32 	%r109, %r108, %r120;
	mul.wide.s32 	%rd98, %r109, 4;
	add.s64 	%rd99, %rd2, %rd98;
	ld.global.f32 	%f56, [%rd99];
	mul.wide.s32 	%rd100, %r107, 4;
	add.s64 	%rd101, %rd1, %rd100;
	ld.global.f32 	%f57, [%rd101];
	fma.rn.f32 	%f69, %f56, %f57, %f55;
	add.s32 	%r123, %r123, 2;
$L__BB1_13:
	and.b32  	%r111, %r99, 1;
	setp.eq.b32 	%p10, %r111, 1;
	not.pred 	%p11, %p10;
	@%p11 bra 	$L__BB1_15;
	mul.wide.s32 	%rd104, %r123, 4;
	add.s64 	%rd102, %rd9, %rd104;
	// begin inline asm
	ld.global.nc.s32 %r112, [%rd102];
	// end inline asm
	add.s64 	%rd103, %rd8, %rd104;
	// begin inline asm
	ld.global.nc.s32 %r113, [%rd103];
	// end inline asm
	add.s32 	%r114, %r112, %r11;
	shl.b32 	%r115, %r112, 4;
	add.s32 	%r116, %r115, %r120;
	mul.wide.s32 	%rd105, %r116, 4;
	add.s64 	%rd106, %rd2, %rd105;
	ld.global.f32 	%f58, [%rd106];
	mul.wide.s32 	%rd107, %r114, 4;
	add.s64 	%rd108, %rd1, %rd107;
	ld.global.f32 	%f59, [%rd108];
	fma.rn.f32 	%f69, %f58, %f59, %f69;
$L__BB1_15:
	add.s32 	%r117, %r11, %r2;
	mul.wide.s32 	%rd109, %r117, 4;
	add.s64 	%rd110, %rd3, %rd109;
	ld.global.f32 	%f60, [%rd110];
	mul.f32 	%f61, %f69, %f60;
	shl.b32 	%r118, %r2, 4;
	add.s32 	%r119, %r118, %r120;
	mul.wide.s32 	%rd111, %r119, 4;
	add.s64 	%rd112, %rd4, %rd111;
	st.global.f32 	[%rd112], %f61;
	add.s32 	%r120, %r120, %r7;
	setp.lt.s32 	%p12, %r120, %r3;
	@%p12 bra 	$L__BB1_3;
$L__BB1_16:
	ret;

}


// ===== COMPILED SASS (sm_100) =====

	.target	sm_100

	.elftype	@"ET_EXEC"


//--------------------- .note.nv.tkinfo           --------------------------
	.section	.note.nv.tkinfo,"",@"SHT_NOTE"
	.sectionflags	@"SHF_NOTE_NV_TKINFO"
	.tkinfo
        /*0018*/ 	.word	0x00000002
        /*0030*/ 	.string	""
        /*0030*/ 	.string	"ptxas"
        /*0030*/ 	.string	"Cuda compilation tools, release 13.0, V13.0.88"
        /*0030*/ 	.string	"Build cuda_13.0.r13.0/compiler.36424714_0"
        /*0030*/ 	.string	"-arch sm_100 -m 64 "



//--------------------- .note.nv.cuinfo           --------------------------
	.section	.note.nv.cuinfo,"",@"SHT_NOTE"
	.sectionflags	@"SHF_NOTE_NV_CUINFO"
        /*0018*/ 	.short	0x0002
        /*001a*/ 	.short	0x0064
        /*001c*/ 	.short	0x0082
	.zero		2


//--------------------- .nv.info                  --------------------------
	.section	.nv.info,"",@"SHT_CUDA_INFO"
	.align	4


	//----- nvinfo : EIATTR_REGCOUNT
	.align		4
        /*0000*/ 	.byte	0x04, 0x2f
        /*0002*/ 	.short	(.L_1 - .L_0)
	.align		4
.L_0:
        /*0004*/ 	.word	index@(K0)
        /*0008*/ 	.word	0x00000020


	//----- nvinfo : EIATTR_FRAME_SIZE
	.align		4
.L_1:
        /*000c*/ 	.byte	0x04, 0x11
        /*000e*/ 	.short	(.L_3 - .L_2)
	.align		4
.L_2:
        /*0010*/ 	.word	index@(K0)
        /*0014*/ 	.word	0x00000000


	//----- nvinfo : EIATTR_REGCOUNT
	.align		4
.L_3:
        /*0018*/ 	.byte	0x04, 0x2f
        /*001a*/ 	.short	(.L_5 - .L_4)
	.align		4
.L_4:
        /*001c*/ 	.word	index@(K1)
        /*0020*/ 	.word	0x00000020


	//----- nvinfo : EIATTR_FRAME_SIZE
	.align		4
.L_5:
        /*0024*/ 	.byte	0x04, 0x11
        /*0026*/ 	.short	(.L_7 - .L_6)
	.align		4
.L_6:
        /*0028*/ 	.word	index@(K1)
        /*002c*/ 	.word	0x00000000


	//----- nvinfo : EIATTR_MIN_STACK_SIZE
	.align		4
.L_7:
        /*0030*/ 	.byte	0x04, 0x12
        /*0032*/ 	.short	(.L_9 - .L_8)
	.align		4
.L_8:
        /*0034*/ 	.word	index@(K1)
        /*0038*/ 	.word	0x00000000


	//----- nvinfo : EIATTR_MIN_STACK_SIZE
	.align		4
.L_9:
        /*003c*/ 	.byte	0x04, 0x12
        /*003e*/ 	.short	(.L_11 - .L_10)
	.align		4
.L_10:
        /*0040*/ 	.word	index@(K0)
        /*0044*/ 	.word	0x00000000
.L_11:


//--------------------- .nv.compat                --------------------------
	.section	.nv.compat,"",@"SHT_CUDA_COMPAT_INFO"
	.align	4
        /*0000*/ 	.byte	0x02, 0x09, 0x00, 0x00, 0x02, 0x02, 0x01, 0x00, 0x02, 0x05, 0x05, 0x00, 0x03, 0x07, 0x01, 0x01
        /*0010*/ 	.byte	0x02, 0x03, 0x00, 0x00, 0x02, 0x06, 0x01, 0x00, 0x04, 0x0b, 0x08, 0x00, 0x09, 0x00, 0x00, 0x00
        /*0020*/ 	.byte	0x00, 0x00, 0x00, 0x00


//--------------------- .nv.info.K1               --------------------------
	.section	.nv.info.K1,"",@"SHT_CUDA_INFO"
	.sectionflags	@""
	.align	4


	//----- nvinfo : EIATTR_CUDA_API_VERSION
	.align		4
        /*0000*/ 	.byte	0x04, 0x37
        /*0002*/ 	.short	(.L_13 - .L_12)
.L_12:
        /*0004*/ 	.word	0x00000082


	//----- nvinfo : EIATTR_KPARAM_INFO
	.align		4
.L_13:
        /*0008*/ 	.byte	0x04, 0x17
        /*000a*/ 	.short	(.L_15 - .L_14)
.L_14:
        /*000c*/ 	.word	0x00000000
        /*0010*/ 	.short	0x000b
        /*0012*/ 	.short	0x0048
        /*0014*/ 	.byte	0x00, 0xf0, 0x11, 0x00


	//----- nvinfo : EIATTR_KPARAM_INFO
	.align		4
.L_15:
        /*0018*/ 	.byte	0x04, 0x17
        /*001a*/ 	.short	(.L_17 - .L_16)
.L_16:
        /*001c*/ 	.word	0x00000000
        /*0020*/ 	.short	0x000a
        /*0022*/ 	.short	0x0044
        /*0024*/ 	.byte	0x00, 0xf0, 0x11, 0x00


	//----- nvinfo : EIATTR_KPARAM_INFO
	.align		4
.L_17:
        /*0028*/ 	.byte	0x04, 0x17
        /*002a*/ 	.short	(.L_19 - .L_18)
.L_18:
        /*002c*/ 	.word	0x00000000
        /*0030*/ 	.short	0x0009
        /*0032*/ 	.short	0x0040
        /*0034*/ 	.byte	0x00, 0xf0, 0x11, 0x00


	//----- nvinfo : EIATTR_KPARAM_INFO
	.align		4
.L_19:
        /*0038*/ 	.byte	0x04, 0x17
        /*003a*/ 	.short	(.L_21 - .L_20)
.L_20:
        /*003c*/ 	.word	0x00000000
        /*0040*/ 	.short	0x0008
        /*0042*/ 	.short	0x003c
        /*0044*/ 	.byte	0x00, 0xf0, 0x11, 0x00


	//----- nvinfo : EIATTR_KPARAM_INFO
	.align		4
.L_21:
        /*0048*/ 	.byte	0x04, 0x17
        /*004a*/ 	.short	(.L_23 - .L_22)
.L_22:
        /*004c*/ 	.word	0x00000000
        /*0050*/ 	.short	0x0007
        /*0052*/ 	.short	0x0038
        /*0054*/ 	.byte	0x00, 0xf0, 0x11, 0x00


	//----- nvinfo : EIATTR_KPARAM_INFO
	.align		4
.L_23:
        /*0058*/ 	.byte	0x04, 0x17
        /*005a*/ 	.short	(.L_25 - .L_24)
.L_24:
        /*005c*/ 	.word	0x00000000
        /*0060*/ 	.short	0x0006
        /*0062*/ 	.short	0x0030
        /*0064*/ 	.byte	0x00, 0xf5, 0x21, 0x00


	//----- nvinfo : EIATTR_KPARAM_INFO
	.align		4
.L_25:
        /*0068*/ 	.byte	0x04, 0x17
        /*006a*/ 	.short	(.L_27 - .L_26)
.L_26:
        /*006c*/ 	.word	0x00000000
        /*0070*/ 	.short	0x0005
        /*0072*/ 	.short	0x0028
        /*0074*/ 	.byte	0x00, 0xf5, 0x21, 0x00


	//----- nvinfo : EIATTR_KPARAM_INFO
	.align		4
.L_27:
        /*0078*/ 	.byte	0x04, 0x17
        /*007a*/ 	.short	(.L_29 - .L_28)
.L_28:
        /*007c*/ 	.word	0x00000000
        /*0080*/ 	.short	0x0004
        /*0082*/ 	.short	0x0020
        /*0084*/ 	.byte	0x00, 0xf5, 0x21, 0x00


	//----- nvinfo : EIATTR_KPARAM_INFO
	.align		4
.L_29:
        /*0088*/ 	.byte	0x04, 0x17
        /*008a*/ 	.short	(.L_31 - .L_30)
.L_30:
        /*008c*/ 	.word	0x00000000
        /*0090*/ 	.short	0x0003
        /*0092*/ 	.short	0x0018
        /*0094*/ 	.byte	0x00, 0xf5, 0x21, 0x00


	//----- nvinfo : EIATTR_KPARAM_INFO
	.align		4
.L_31:
        /*0098*/ 	.byte	0x04, 0x17
        /*009a*/ 	.short	(.L_33 - .L_32)
.L_32:
        /*009c*/ 	.word	0x00000000
        /*00a0*/ 	.short	0x0002
        /*00a2*/ 	.short	0x0010
        /*00a4*/ 	.byte	0x00, 0xf5, 0x21, 0x00


	//----- nvinfo : EIATTR_KPARAM_INFO
	.align		4
.L_33:
        /*00a8*/ 	.byte	0x04, 0x17
        /*00aa*/ 	.short	(.L_35 - .L_34)
.L_34:
        /*00ac*/ 	.word	0x00000000
        /*00b0*/ 	.short	0x0001
        /*00b2*/ 	.short	0x0008
        /*00b4*/ 	.byte	0x00, 0xf5, 0x21, 0x00


	//----- nvinfo : EIATTR_KPARAM_INFO
	.align		4
.L_35:
        /*00b8*/ 	.byte	0x04, 0x17
        /*00ba*/ 	.short	(.L_37 - .L_36)
.L_36:
        /*00bc*/ 	.word	0x00000000
        /*00c0*/ 	.short	0x0000
        /*00c2*/ 	.short	0x0000
        /*00c4*/ 	.byte	0x00, 0xf5, 0x21, 0x00


	//----- nvinfo : EIATTR_SPARSE_MMA_MASK
	.align		4
.L_37:
        /*00c8*/ 	.byte	0x03, 0x50
        /*00ca*/ 	.short	0x0000


	//----- nvinfo : EIATTR_MAXREG_COUNT
	.align		4
        /*00cc*/ 	.byte	0x03, 0x1b
        /*00ce*/ 	.short	0x00ff


	//----- nvinfo : EIATTR_MERCURY_ISA_VERSION
	.align		4
        /*00d0*/ 	.byte	0x03, 0x5f
        /*00d2*/ 	.short	0x0101


	//----- nvinfo : EIATTR_VRC_CTA_INIT_COUNT
	.align		4
        /*00d4*/ 	.byte	0x02, 0x4a
	.zero		1
	.zero		1


	//----- nvinfo : EIATTR_EXIT_INSTR_OFFSETS
	.align		4
        /*00d8*/ 	.byte	0x04, 0x1c
        /*00da*/ 	.short	(.L_39 - .L_38)


	//   ....[0]....
.L_38:
        /*00dc*/ 	.word	0x000001b0


	//   ....[1]....
        /*00e0*/ 	.word	0x00000220


	//   ....[2]....
        /*00e4*/ 	.word	0x00000e50


	//----- nvinfo : EIATTR_CRS_STACK_SIZE
	.align		4
.L_39:
        /*00e8*/ 	.byte	0x04, 0x1e
        /*00ea*/ 	.short	(.L_41 - .L_40)
.L_40:
        /*00ec*/ 	.word	0x00000000


	//----- nvinfo : EIATTR_CBANK_PARAM_SIZE
	.align		4
.L_41:
        /*00f0*/ 	.byte	0x03, 0x19
        /*00f2*/ 	.short	0x004c


	//----- nvinfo : EIATTR_PARAM_CBANK
	.align		4
        /*00f4*/ 	.byte	0x04, 0x0a
        /*00f6*/ 	.short	(.L_43 - .L_42)
	.align		4
.L_42:
        /*00f8*/ 	.word	index@(.nv.constant0.K1)
        /*00fc*/ 	.short	0x0380
        /*00fe*/ 	.short	0x004c


	//----- nvinfo : EIATTR_SW_WAR
	.align		4
.L_43:
        /*0100*/ 	.byte	0x04, 0x36
        /*0102*/ 	.short	(.L_45 - .L_44)
.L_44:
        /*0104*/ 	.word	0x00000008
.L_45:


//--------------------- .nv.info.K0               --------------------------
	.section	.nv.info.K0,"",@"SHT_CUDA_INFO"
	.sectionflags	@""
	.align	4


	//----- nvinfo : EIATTR_CUDA_API_VERSION
	.align		4
        /*0000*/ 	.byte	0x04, 0x37
        /*0002*/ 	.short	(.L_47 - .L_46)
.L_46:
        /*0004*/ 	.word	0x00000082


	//----- nvinfo : EIATTR_KPARAM_INFO
	.align		4
.L_47:
        /*0008*/ 	.byte	0x04, 0x17
        /*000a*/ 	.short	(.L_49 - .L_48)
.L_48:
        /*000c*/ 	.word	0x00000000
        /*0010*/ 	.short	0x000b
        /*0012*/ 	.short	0x0048
        /*0014*/ 	.byte	0x00, 0xf0, 0x11, 0x00


	//----- nvinfo : EIATTR_KPARAM_INFO
	.align		4
.L_49:
        /*0018*/ 	.byte	0x04, 0x17
        /*001a*/ 	.short	(.L_51 - .L_50)
.L_50:
        /*001c*/ 	.word	0x00000000
        /*0020*/ 	.short	0x000a
        /*0022*/ 	.short	0x0044
        /*0024*/ 	.byte	0x00, 0xf0, 0x11, 0x00


	//----- nvinfo : EIATTR_KPARAM_INFO
	.align		4
.L_51:
        /*0028*/ 	.byte	0x04, 0x17
        /*002a*/ 	.short	(.L_53 - .L_52)
.L_52:
        /*002c*/ 	.word	0x00000000
        /*0030*/ 	.short	0x0009
        /*0032*/ 	.short	0x0040
        /*0034*/ 	.byte	0x00, 0xf0, 0x11, 0x00


	//----- nvinfo : EIATTR_KPARAM_INFO
	.align		4
.L_53:
        /*0038*/ 	.byte	0x04, 0x17
        /*003a*/ 	.short	(.L_55 - .L_54)
.L_54:
        /*003c*/ 	.word	0x00000000
        /*0040*/ 	.short	0x0008
        /*0042*/ 	.short	0x003c
        /*0044*/ 	.byte	0x00, 0xf0, 0x11, 0x00


	//----- nvinfo : EIATTR_KPARAM_INFO
	.align		4
.L_55:
        /*0048*/ 	.byte	0x04, 0x17
        /*004a*/ 	.short	(.L_57 - .L_56)
.L_56:
        /*004c*/ 	.word	0x00000000
        /*0050*/ 	.short	0x0007
        /*0052*/ 	.short	0x0038
        /*0054*/ 	.byte	0x00, 0xf0, 0x11, 0x00


	//----- nvinfo : EIATTR_KPARAM_INFO
	.align		4
.L_57:
        /*0058*/ 	.byte	0x04, 0x17
        /*005a*/ 	.short	(.L_59 - .L_58)
.L_58:
        /*005c*/ 	.word	0x00000000
        /*0060*/ 	.short	0x0006
        /*0062*/ 	.short	0x0030
        /*0064*/ 	.byte	0x00, 0xf5, 0x21, 0x00


	//----- nvinfo : EIATTR_KPARAM_INFO
	.align		4
.L_59:
        /*0068*/ 	.byte	0x04, 0x17
        /*006a*/ 	.short	(.L_61 - .L_60)
.L_60:
        /*006c*/ 	.word	0x00000000
        /*0070*/ 	.short	0x0005
        /*0072*/ 	.short	0x0028
        /*0074*/ 	.byte	0x00, 0xf5, 0x21, 0x00


	//----- nvinfo : EIATTR_KPARAM_INFO
	.align		4
.L_61:
        /*0078*/ 	.byte	0x04, 0x17
        /*007a*/ 	.short	(.L_63 - .L_62)
.L_62:
        /*007c*/ 	.word	0x00000000
        /*0080*/ 	.short	0x0004
        /*0082*/ 	.short	0x0020
        /*0084*/ 	.byte	0x00, 0xf5, 0x21, 0x00


	//----- nvinfo : EIATTR_KPARAM_INFO
	.align		4
.L_63:
        /*0088*/ 	.byte	0x04, 0x17
        /*008a*/ 	.short	(.L_65 - .L_64)
.L_64:
        /*008c*/ 	.word	0x00000000
        /*0090*/ 	.short	0x0003
        /*0092*/ 	.short	0x0018
        /*0094*/ 	.byte	0x00, 0xf5, 0x21, 0x00


	//----- nvinfo : EIATTR_KPARAM_INFO
	.align		4
.L_65:
        /*0098*/ 	.byte	0x04, 0x17
        /*009a*/ 	.short	(.L_67 - .L_66)
.L_66:
        /*009c*/ 	.word	0x00000000
        /*00a0*/ 	.short	0x0002
        /*00a2*/ 	.short	0x0010
        /*00a4*/ 	.byte	0x00, 0xf5, 0x21, 0x00


	//----- nvinfo : EIATTR_KPARAM_INFO
	.align		4
.L_67:
        /*00a8*/ 	.byte	0x04, 0x17
        /*00aa*/ 	.short	(.L_69 - .L_68)
.L_68:
        /*00ac*/ 	.word	0x00000000
        /*00b0*/ 	.short	0x0001
        /*00b2*/ 	.short	0x0008
        /*00b4*/ 	.byte	0x00, 0xf5, 0x21, 0x00


	//----- nvinfo : EIATTR_KPARAM_INFO
	.align		4
.L_69:
        /*00b8*/ 	.byte	0x04, 0x17
        /*00ba*/ 	.short	(.L_71 - .L_70)
.L_70:
        /*00bc*/ 	.word	0x00000000
        /*00c0*/ 	.short	0x0000
        /*00c2*/ 	.short	0x0000
        /*00c4*/ 	.byte	0x00, 0xf5, 0x21, 0x00


	//----- nvinfo : EIATTR_SPARSE_MMA_MASK
	.align		4
.L_71:
        /*00c8*/ 	.byte	0x03, 0x50
        /*00ca*/ 	.short	0x0000


	//----- nvinfo : EIATTR_MAXREG_COUNT
	.align		4
        /*00cc*/ 	.byte	0x03, 0x1b
        /*00ce*/ 	.short	0x00ff


	//----- nvinfo : EIATTR_MERCURY_ISA_VERSION
	.align		4
        /*00d0*/ 	.byte	0x03, 0x5f
        /*00d2*/ 	.short	0x0101


	//----- nvinfo : EIATTR_VRC_CTA_INIT_COUNT
	.align		4
        /*00d4*/ 	.byte	0x02, 0x4a
	.zero		1
	.zero		1


	//----- nvinfo : EIATTR_EXIT_INSTR_OFFSETS
	.align		4
        /*00d8*/ 	.byte	0x04, 0x1c
        /*00da*/ 	.short	(.L_73 - .L_72)


	//   ....[0]....
.L_72:
        /*00dc*/ 	.word	0x000001b0


	//   ....[1]....
        /*00e0*/ 	.word	0x00000220


	//   ....[2]....
        /*00e4*/ 	.word	0x00000e90


	//----- nvinfo : EIATTR_CRS_STACK_SIZE
	.align		4
.L_73:
        /*00e8*/ 	.byte	0x04, 0x1e
        /*00ea*/ 	.short	(.L_75 - .L_74)
.L_74:
        /*00ec*/ 	.word	0x00000000


	//----- nvinfo : EIATTR_CBANK_PARAM_SIZE
	.align		4
.L_75:
        /*00f0*/ 	.byte	0x03, 0x19
        /*00f2*/ 	.short	0x004c


	//----- nvinfo : EIATTR_PARAM_CBANK
	.align		4
        /*00f4*/ 	.byte	0x04, 0x0a
        /*00f6*/ 	.short	(.L_77 - .L_76)
	.align		4
.L_76:
        /*00f8*/ 	.word	index@(.nv.constant0.K0)
        /*00fc*/ 	.short	0x0380
        /*00fe*/ 	.short	0x004c


	//----- nvinfo : EIATTR_SW_WAR
	.align		4
.L_77:
        /*0100*/ 	.byte	0x04, 0x36
        /*0102*/ 	.short	(.L_79 - .L_78)
.L_78:
        /*0104*/ 	.word	0x00000008
.L_79:


//--------------------- .nv.callgraph             --------------------------
	.section	.nv.callgraph,"",@"SHT_CUDA_CALLGRAPH"
	.align	4
	.sectionentsize	8
	.align		4
        /*0000*/ 	.word	0x00000000
	.align		4
        /*0004*/ 	.word	0xffffffff
	.align		4
        /*0008*/ 	.word	0x00000000
	.align		4
        /*000c*/ 	.word	0xfffffffe
	.align		4
        /*0010*/ 	.word	0x00000000
	.align		4
        /*0014*/ 	.word	0xfffffffd
	.align		4
        /*0018*/ 	.word	0x00000000
	.align		4
        /*001c*/ 	.word	0xfffffffc


//--------------------- .text.K1                  --------------------------
	.section	.text.K1,"ax",@progbits
	.align	128
        .global         K1
        .type           K1,@function
        .size           K1,(.L_x_20 - K1)
        .other          K1,@"STO_CUDA_ENTRY STV_DEFAULT"
K1:
.text.K1:
[----:B------:R-:W-:Y:S01]  /*0000*/  LDC R1, c[0x0][0x37c] ;  /* 0x0000df00ff017b82 */ /* 0x000fe20000000800 */
[----:B------:R-:W0:Y:S01]  /*0010*/  LDCU UR6, c[0x0][0x3c4] ;  /* 0x00007880ff0677ac */ /* 0x000e220008000800 */
[----:B------:R-:W1:Y:S06]  /*0020*/  S2R R4, SR_TID.X ;  /* 0x0000000000047919 */ /* 0x000e6c0000002100 */
[----:B------:R-:W2:Y:S01]  /*0030*/  S2UR UR4, SR_CTAID.X ;  /* 0x00000000000479c3 */ /* 0x000ea20000002500 */
[----:B------:R-:W3:Y:S07]  /*0040*/  LDCU UR5, c[0x0][0x3b8] ;  /* 0x00007700ff0577ac */ /* 0x000eee0008000800 */
[----:B------:R-:W2:Y:S01]  /*0050*/  LDC R7, c[0x0][0x3c8] ;  /* 0x0000f200ff077b82 */ /* 0x000ea20000000800 */
[----:B0-----:R-:W0:Y:S08]  /*0060*/  I2F.U32.RP R0, UR6 ;  /* 0x0000000600007d06 */ /* 0x001e300008209000 */
[----:B0-----:R-:W0:Y:S02]  /*0070*/  MUFU.RCP R0, R0 ;  /* 0x0000000000007308 */ /* 0x001e240000001000 */
[----:B0-----:R-:W-:-:S06]  /*0080*/  IADD3 R2, PT, PT, R0, 0xffffffe, RZ ;  /* 0x0ffffffe00027810 */ /* 0x001fcc0007ffe0ff */
[----:B------:R0:W4:Y:S02]  /*0090*/  F2I.FTZ.U32.TRUNC.NTZ R3, R2 ;  /* 0x0000000200037305 */ /* 0x000124000021f000 */
[----:B0-----:R-:W-:Y:S01]  /*00a0*/  HFMA2 R2, -RZ, RZ, 0, 0 ;  /* 0x00000000ff027431 */ /* 0x001fe200000001ff */
[----:B----4-:R-:W-:-:S05]  /*00b0*/  IADD3 R5, PT, PT, RZ, -R3, RZ ;  /* 0x80000003ff057210 */ /* 0x010fca0007ffe0ff */
[----:B------:R-:W-:-:S04]  /*00c0*/  IMAD R5, R5, UR6, RZ ;  /* 0x0000000605057c24 */ /* 0x000fc8000f8e02ff */
[----:B------:R-:W-:-:S06]  /*00d0*/  IMAD.HI.U32 R3, R3, R5, R2 ;  /* 0x0000000503037227 */ /* 0x000fcc00078e0002 */
[----:B-1----:R-:W-:-:S04]  /*00e0*/  IMAD.HI.U32 R3, R3, R4, RZ ;  /* 0x0000000403037227 */ /* 0x002fc800078e00ff */
[----:B------:R-:W-:-:S04]  /*00f0*/  IMAD.MOV R5, RZ, RZ, -R3 ;  /* 0x000000ffff057224 */ /* 0x000fc800078e0a03 */
[----:B------:R-:W-:Y:S01]  /*0100*/  IMAD R4, R5, UR6, R4 ;  /* 0x0000000605047c24 */ /* 0x000fe2000f8e0204 */
[----:B------:R-:W-:-:S04]  /*0110*/  LOP3.LUT R5, RZ, UR6, RZ, 0x33, !PT ;  /* 0x00000006ff057c12 */ /* 0x000fc8000f8e33ff */
[----:B------:R-:W-:-:S13]  /*0120*/  ISETP.GE.U32.AND P1, PT, R4, UR6, PT ;  /* 0x0000000604007c0c */ /* 0x000fda000bf26070 */
[----:B------:R-:W-:Y:S02]  /*0130*/  @P1 IADD3 R4, PT, PT, R4, -UR6, RZ ;  /* 0x8000000604041c10 */ /* 0x000fe4000fffe0ff */
[----:B------:R-:W-:Y:S02]  /*0140*/  @P1 IADD3 R3, PT, PT, R3, 0x1, RZ ;  /* 0x0000000103031810 */ /* 0x000fe40007ffe0ff */
[----:B------:R-:W-:Y:S02]  /*0150*/  ISETP.GE.U32.AND P0, PT, R4, UR6, PT ;  /* 0x0000000604007c0c */ /* 0x000fe4000bf06070 */
[----:B------:R-:W-:-:S11]  /*0160*/  ISETP.NE.U32.AND P1, PT, RZ, UR6, PT ;  /* 0x00000006ff007c0c */ /* 0x000fd6000bf25070 */
[----:B------:R-:W-:-:S05]  /*0170*/  @P0 VIADD R3, R3, 0x1 ;  /* 0x0000000103030836 */ /* 0x000fca0000000000 */
[----:B------:R-:W-:-:S05]  /*0180*/  SEL R0, R5, R3, !P1 ;  /* 0x0000000305007207 */ /* 0x000fca0004800000 */
[----:B--2---:R-:W-:-:S05]  /*0190*/  IMAD R0, R7, UR4, R0 ;  /* 0x0000000407007c24 */ /* 0x004fca000f8e0200 */
[----:B---3--:R-:W-:-:S13]  /*01a0*/  ISETP.GE.AND P2, PT, R0, UR5, PT ;  /* 0x0000000500007c0c */ /* 0x008fda000bf46270 */
[----:B------:R-:W-:Y:S05]  /*01b0*/  @P2 EXIT ;  /* 0x000000000000294d */ /* 0x000fea0003800000 */
[----:B------:R-:W0:Y:S01]  /*01c0*/  LDCU UR4, c[0x0][0x3c0] ;  /* 0x00007800ff0477ac */ /* 0x000e220008000800 */
[----:B------:R-:W-:Y:S01]  /*01d0*/  IADD3 R3, PT, PT, R4, -UR6, RZ ;  /* 0x8000000604037c10 */ /* 0x000fe2000fffe0ff */
[----:B------:R-:W0:Y:S03]  /*01e0*/  LDCU UR5, c[0x0][0x3bc] ;  /* 0x00007780ff0577ac */ /* 0x000e260008000800 */
[----:B------:R-:W-:Y:S01]  /*01f0*/  @P1 SEL R5, R3, R4, P0 ;  /* 0x0000000403051207 */ /* 0x000fe20000000000 */
[----:B0-----:R-:W-:-:S06]  /*0200*/  UIMAD UR4, UR4, UR5, URZ ;  /* 0x00000005040472a4 */ /* 0x001fcc000f8e02ff */
[----:B------:R-:W-:-:S13]  /*0210*/  ISETP.GE.AND P0, PT, R5, UR4, PT ;  /* 0x0000000405007c0c */ /* 0x000fda000bf06270 */
[----:B------:R-:W-:Y:S05]  /*0220*/  @P0 EXIT ;  /* 0x000000000000094d */ /* 0x000fea0003800000 */
[----:B------:R-:W0:Y:S01]  /*0230*/  LDC.64 R8, c[0x0][0x3a0] ;  /* 0x0000e800ff087b82 */ /* 0x000e220000000a00 */
[----:B------:R-:W1:Y:S01]  /*0240*/  LDCU.64 UR6, c[0x0][0x358] ;  /* 0x00006b00ff0677ac */ /* 0x000e620008000a00 */
[----:B0-----:R-:W-:-:S05]  /*0250*/  IMAD.WIDE R8, R0, 0x4, R8 ;  /* 0x0000000400087825 */ /* 0x001fca00078e0208 */
[----:B-1----:R-:W2:Y:S04]  /*0260*/  LDG.E.CONSTANT R2, desc[UR6][R8.64] ;  /* 0x0000000608027981 */ /* 0x002ea8000c1e9900 */
[----:B------:R-:W2:Y:S01]  /*0270*/  LDG.E.CONSTANT R3, desc[UR6][R8.64+0x4] ;  /* 0x0000040608037981 */ /* 0x000ea2000c1e9900 */
[----:B------:R-:W0:Y:S01]  /*0280*/  LDCU UR5, c[0x0][0x360] ;  /* 0x00006c00ff0577ac */ /* 0x000e220008000800 */
[----:B--2---:R-:W-:-:S04]  /*0290*/  IADD3 R4, PT, PT, -R2, R3, RZ ;  /* 0x0000000302047210 */ /* 0x004fc80007ffe1ff */
[C---:B------:R-:W-:Y:S02]  /*02a0*/  LOP3.LUT R6, R4.reuse, 0xfffffff8, RZ, 0xc0, !PT ;  /* 0xfffffff804067812 */ /* 0x040fe400078ec0ff */
[----:B------:R-:W-:-:S03]  /*02b0*/  LOP3.LUT R4, R4, 0x7, RZ, 0xc0, !PT ;  /* 0x0000000704047812 */ /* 0x000fc600078ec0ff */
[----:B0-----:R-:W-:-:S07]  /*02c0*/  IMAD.MOV R6, RZ, RZ, -R6 ;  /* 0x000000ffff067224 */ /* 0x001fce00078e0a06 */
.L_x_7:
[----:B------:R-:W-:Y:S01]  /*02d0*/  ISETP.GE.AND P0, PT, R2, R3, PT ;  /* 0x000000030200720c */ /* 0x000fe20003f06270 */
[----:B------:R-:W-:Y:S01]  /*02e0*/  BSSY.RECONVERGENT B0, `(.L_x_0) ;  /* 0x00000aa000007945 */ /* 0x000fe20003800200 */
[----:B------:R-:W-:Y:S02]  /*02f0*/  SHF.R.S32.HI R8, RZ, 0x1f, R5 ;  /* 0x0000001fff087819 */ /* 0x000fe40000011405 */
[----:B0-----:R-:W-:Y:S02]  /*0300*/  MOV R25, RZ ;  /* 0x000000ff00197202 */ /* 0x001fe40000000f00 */
[----:B------:R-:W-:-:S07]  /*0310*/  LEA.HI R9, R8, R5, RZ, 0x4 ;  /* 0x0000000508097211 */ /* 0x000fce00078f20ff */
[----:B------:R-:W-:Y:S05]  /*0320*/  @P0 BRA `(.L_x_1) ;  /* 0x0000000800940947 */ /* 0x000fea0003800000 */
[----:B------:R-:W-:Y:S01]  /*0330*/  IADD3 R7, PT, PT, R2, -R3, RZ ;  /* 0x8000000302077210 */ /* 0x000fe20007ffe0ff */
[----:B------:R-:W-:Y:S01]  /*0340*/  BSSY.RECONVERGENT B1, `(.L_x_2) ;  /* 0x0000051000017945 */ /* 0x000fe20003800200 */
[----:B------:R-:W-:Y:S01]  /*0350*/  ISETP.NE.AND P1, PT, R4, RZ, PT ;  /* 0x000000ff0400720c */ /* 0x000fe20003f25270 */
[----:B------:R-:W-:Y:S01]  /*0360*/  IMAD.MOV.U32 R25, RZ, RZ, RZ ;  /* 0x000000ffff197224 */ /* 0x000fe200078e00ff */
[----:B------:R-:W-:Y:S02]  /*0370*/  ISETP.GT.U32.AND P0, PT, R7, -0x8, PT ;  /* 0xfffffff80700780c */ /* 0x000fe40003f04070 */
[----:B------:R-:W-:-:S11]  /*0380*/  MOV R8, R2 ;  /* 0x0000000200087202 */ /* 0x000fd60000000f00 */
[----:B------:R-:W-:Y:S05]  /*0390*/  @P0 BRA `(.L_x_3) ;  /* 0x00000004002c0947 */ /* 0x000fea0003800000 */
[----:B------:R-:W-:Y:S01]  /*03a0*/  HFMA2 R25, -RZ, RZ, 0, 0 ;  /* 0x00000000ff197431 */ /* 0x000fe200000001ff */
[----:B------:R-:W-:Y:S01]  /*03b0*/  MOV R7, R6 ;  /* 0x0000000600077202 */ /* 0x000fe20000000f00 */
[----:B------:R-:W-:-:S07]  /*03c0*/  IMAD.MOV.U32 R8, RZ, RZ, R2 ;  /* 0x000000ffff087224 */ /* 0x000fce00078e0002 */
.L_x_4:
[----:B------:R-:W0:Y:S08]  /*03d0*/  LDC.64 R22, c[0x0][0x3b0] ;  /* 0x0000ec00ff167b82 */ /* 0x000e300000000a00 */
[----:B------:R-:W1:Y:S08]  /*03e0*/  LDC.64 R14, c[0x0][0x380] ;  /* 0x0000e000ff0e7b82 */ /* 0x000e700000000a00 */
[----:B------:R-:W2:Y:S01]  /*03f0*/  LDC.64 R12, c[0x0][0x388] ;  /* 0x0000e200ff0c7b82 */ /* 0x000ea20000000a00 */
[----:B0-----:R-:W-:-:S05]  /*0400*/  IMAD.WIDE R22, R8, 0x4, R22 ;  /* 0x0000000408167825 */ /* 0x001fca00078e0216 */
[----:B------:R-:W3:Y:S04]  /*0410*/  LDG.E.CONSTANT R10, desc[UR6][R22.64] ;  /* 0x00000006160a7981 */ /* 0x000ee8000c1e9900 */
[----:B------:R-:W4:Y:S04]  /*0420*/  LDG.E.CONSTANT R16, desc[UR6][R22.64+0x4] ;  /* 0x0000040616107981 */ /* 0x000f28000c1e9900 */
[----:B------:R-:W5:Y:S04]  /*0430*/  LDG.E.CONSTANT R21, desc[UR6][R22.64+0x8] ;  /* 0x0000080616157981 */ /* 0x000f68000c1e9900 */
[----:B------:R-:W5:Y:S04]  /*0440*/  LDG.E.CONSTANT R26, desc[UR6][R22.64+0xc] ;  /* 0x00000c06161a7981 */ /* 0x000f68000c1e9900 */
[----:B------:R-:W5:Y:S04]  /*0450*/  LDG.E.CONSTANT R24, desc[UR6][R22.64+0x10] ;  /* 0x0000100616187981 */ /* 0x000f68000c1e9900 */
[----:B------:R-:W5:Y:S04]  /*0460*/  LDG.E.CONSTANT R20, desc[UR6][R22.64+0x14] ;  /* 0x0000140616147981 */ /* 0x000f68000c1e9900 */
[----:B------:R-:W5:Y:S01]  /*0470*/  LDG.E.CONSTANT R28, desc[UR6][R22.64+0x1c] ;  /* 0x00001c06161c7981 */ /* 0x000f62000c1e9900 */
[----:B---3--:R-:W-:-:S02]  /*0480*/  LEA R11, R10, R5, 0x4 ;  /* 0x000000050a0b7211 */ /* 0x008fc400078e20ff */
[----:B------:R-:W-:Y:S02]  /*0490*/  LEA.HI.SX32 R19, R9, R10, 0x1c ;  /* 0x0000000a09137211 */ /* 0x000fe400078fe2ff */
[----:B----4-:R-:W-:Y:S01]  /*04a0*/  LEA R27, R16, R5, 0x4 ;  /* 0x00000005101b7211 */ /* 0x010fe200078e20ff */
[----:B-1----:R-:W-:Y:S01]  /*04b0*/  IMAD.WIDE R10, R11, 0x4, R14 ;  /* 0x000000040b0a7825 */ /* 0x002fe200078e020e */
[----:B------:R-:W-:-:S03]  /*04c0*/  LEA.HI.SX32 R17, R9, R16, 0x1c ;  /* 0x0000001009117211 */ /* 0x000fc600078fe2ff */
[--C-:B--2---:R-:W-:Y:S01]  /*04d0*/  IMAD.WIDE R18, R19, 0x4, R12.reuse ;  /* 0x0000000413127825 */ /* 0x104fe200078e020c */
[----:B------:R0:W2:Y:S03]  /*04e0*/  LDG.E R29, desc[UR6][R10.64] ;  /* 0x000000060a1d7981 */ /* 0x0000a6000c1e1900 */
[----:B------:R-:W-:Y:S02]  /*04f0*/  IMAD.WIDE R16, R17, 0x4, R12 ;  /* 0x0000000411107825 */ /* 0x000fe400078e020c */
[----:B------:R5:W2:Y:S04]  /*0500*/  LDG.E R18, desc[UR6][R18.64] ;  /* 0x0000000612127981 */ /* 0x000aa8000c1e1900 */
[----:B------:R-:W3:Y:S01]  /*0510*/  LDG.E R17, desc[UR6][R16.64] ;  /* 0x0000000610117981 */ /* 0x000ee2000c1e1900 */
[----:B0-----:R-:W-:-:S03]  /*0520*/  IMAD.WIDE R10, R27, 0x4, R14 ;  /* 0x000000041b0a7825 */ /* 0x001fc600078e020e */
[----:B------:R-:W4:Y:S04]  /*0530*/  LDG.E.CONSTANT R27, desc[UR6][R22.64+0x18] ;  /* 0x00001806161b7981 */ /* 0x000f28000c1e9900 */
[----:B------:R0:W3:Y:S01]  /*0540*/  LDG.E R10, desc[UR6][R10.64] ;  /* 0x000000060a0a7981 */ /* 0x0000e2000c1e1900 */
[----:B-----5:R-:W-:Y:S02]  /*0550*/  LEA R19, R21, R5, 0x4 ;  /* 0x0000000515137211 */ /* 0x020fe400078e20ff */
[----:B------:R-:W-:Y:S01]  /*0560*/  LEA.HI.SX32 R21, R9, R21, 0x1c ;  /* 0x0000001509157211 */ /* 0x000fe200078fe2ff */
[----:B0-----:R-:W-:-:S04]  /*0570*/  IMAD R11, R26, 0x10, R5 ;  /* 0x000000101a0b7824 */ /* 0x001fc800078e0205 */
[----:B------:R-:W-:Y:S01]  /*0580*/  IMAD.WIDE R22, R11, 0x4, R14 ;  /* 0x000000040b167825 */ /* 0x000fe200078e020e */
[----:B------:R-:W-:-:S05]  /*0590*/  LEA.HI.SX32 R11, R9, R26, 0x1c ;  /* 0x0000001a090b7211 */ /* 0x000fca00078fe2ff */
[----:B------:R-:W5:Y:S01]  /*05a0*/  LDG.E R23, desc[UR6][R22.64] ;  /* 0x0000000616177981 */ /* 0x000f62000c1e1900 */
[----:B--2---:R-:W-:Y:S01]  /*05b0*/  FFMA R29, R29, R18, R25 ;  /* 0x000000121d1d7223 */ /* 0x004fe20000000019 */
[----:B------:R-:W-:-:S05]  /*05c0*/  IMAD.WIDE R18, R19, 0x4, R14 ;  /* 0x0000000413127825 */ /* 0x000fca00078e020e */
[----:B------:R0:W2:Y:S01]  /*05d0*/  LDG.E R25, desc[UR6][R18.64] ;  /* 0x0000000612197981 */ /* 0x0000a2000c1e1900 */
[----:B---3--:R-:W-:Y:S01]  /*05e0*/  FFMA R10, R10, R17, R29 ;  /* 0x000000110a0a7223 */ /* 0x008fe2000000001d */
[----:B------:R-:W-:Y:S01]  /*05f0*/  IMAD.WIDE R16, R21, 0x4, R12 ;  /* 0x0000000415107825 */ /* 0x000fe200078e020c */
[----:B------:R-:W-:-:S03]  /*0600*/  LEA R21, R24, R5, 0x4 ;  /* 0x0000000518157211 */ /* 0x000fc600078e20ff */
[----:B0-----:R-:W-:Y:S01]  /*0610*/  IMAD.WIDE R18, R11, 0x4, R12 ;  /* 0x000000040b127825 */ /* 0x001fe200078e020c */
[C---:B------:R-:W-:Y:S01]  /*0620*/  LEA.HI.SX32 R11, R9.reuse, R24, 0x1c ;  /* 0x00000018090b7211 */ /* 0x040fe200078fe2ff */
[----:B------:R0:W2:Y:S01]  /*0630*/  LDG.E R26, desc[UR6][R16.64] ;  /* 0x00000006101a7981 */ /* 0x0000a2000c1e1900 */
[----:B------:R-:W-:-:S03]  /*0640*/  LEA.HI.SX32 R29, R9, R20, 0x1c ;  /* 0x00000014091d7211 */ /* 0x000fc600078fe2ff */
[----:B------:R1:W5:Y:S01]  /*0650*/  LDG.E R24, desc[UR6][R18.64] ;  /* 0x0000000612187981 */ /* 0x000362000c1e1900 */
[----:B0-----:R-:W-:-:S04]  /*0660*/  IMAD.WIDE R16, R21, 0x4, R14 ;  /* 0x0000000415107825 */ /* 0x001fc800078e020e */
[----:B-1----:R-:W-:Y:S01]  /*0670*/  IMAD.WIDE R18, R11, 0x4, R12 ;  /* 0x000000040b127825 */ /* 0x002fe200078e020c */
[----:B------:R-:W-:Y:S01]  /*0680*/  LEA R11, R20, R5, 0x4 ;  /* 0x00000005140b7211 */ /* 0x000fe200078e20ff */
[----:B------:R0:W3:Y:S04]  /*0690*/  LDG.E R21, desc[UR6][R16.64] ;  /* 0x0000000610157981 */ /* 0x0000e8000c1e1900 */
[----:B------:R1:W3:Y:S01]  /*06a0*/  LDG.E R22, desc[UR6][R18.64] ;  /* 0x0000000612167981 */ /* 0x0002e2000c1e1900 */
[----:B0-----:R-:W-:-:S04]  /*06b0*/  IMAD.WIDE R16, R11, 0x4, R14 ;  /* 0x000000040b107825 */ /* 0x001fc800078e020e */
[----:B-1----:R-:W-:Y:S01]  /*06c0*/  IMAD.WIDE R18, R29, 0x4, R12 ;  /* 0x000000041d127825 */ /* 0x002fe200078e020c */
[----:B----4-:R-:W-:Y:S01]  /*06d0*/  LEA R29, R27, R5, 0x4 ;  /* 0x000000051b1d7211 */ /* 0x010fe200078e20ff */
[----:B------:R0:W4:Y:S01]  /*06e0*/  LDG.E R11, desc[UR6][R16.64] ;  /* 0x00000006100b7981 */ /* 0x000122000c1e1900 */
[----:B------:R-:W-:-:S03]  /*06f0*/  LEA.HI.SX32 R27, R9, R27, 0x1c ;  /* 0x0000001b091b7211 */ /* 0x000fc600078fe2ff */
[----:B------:R1:W4:Y:S01]  /*0700*/  LDG.E R20, desc[UR6][R18.64] ;  /* 0x0000000612147981 */ /* 0x000322000c1e1900 */
[----:B0-----:R-:W-:Y:S01]  /*0710*/  IMAD.WIDE R16, R29, 0x4, R14 ;  /* 0x000000041d107825 */ /* 0x001fe200078e020e */
[----:B------:R-:W-:-:S03]  /*0720*/  LEA.HI.SX32 R29, R9, R28, 0x1c ;  /* 0x0000001c091d7211 */ /* 0x000fc600078fe2ff */
[--C-:B-1----:R-:W-:Y:S02]  /*0730*/  IMAD.WIDE R18, R27, 0x4, R12.reuse ;  /* 0x000000041b127825 */ /* 0x102fe400078e020c */
[----:B------:R0:W4:Y:S02]  /*0740*/  LDG.E R16, desc[UR6][R16.64] ;  /* 0x0000000610107981 */ /* 0x000124000c1e1900 */
[----:B------:R-:W-:Y:S02]  /*0750*/  IMAD.WIDE R12, R29, 0x4, R12 ;  /* 0x000000041d0c7825 */ /* 0x000fe400078e020c */
[----:B------:R-:W4:Y:S04]  /*0760*/  LDG.E R27, desc[UR6][R18.64] ;  /* 0x00000006121b7981 */ /* 0x000f28000c1e1900 */
[----:B------:R-:W4:Y:S01]  /*0770*/  LDG.E R12, desc[UR6][R12.64] ;  /* 0x000000060c0c7981 */ /* 0x000f22000c1e1900 */
[----:B0-----:R-:W-:-:S04]  /*0780*/  IMAD R17, R28, 0x10, R5 ;  /* 0x000000101c117824 */ /* 0x001fc800078e0205 */
[----:B------:R-:W-:-:S06]  /*0790*/  IMAD.WIDE R14, R17, 0x4, R14 ;  /* 0x00000004110e7825 */ /* 0x000fcc00078e020e */
[----:B------:R-:W4:Y:S01]  /*07a0*/  LDG.E R14, desc[UR6][R14.64] ;  /* 0x000000060e0e7981 */ /* 0x000f22000c1e1900 */
[----:B------:R-:W-:-:S04]  /*07b0*/  IADD3 R7, PT, PT, R7, 0x8, RZ ;  /* 0x0000000807077810 */ /* 0x000fc80007ffe0ff */
[----:B------:R-:W-:Y:S02]  /*07c0*/  ISETP.NE.AND P0, PT, R7, RZ, PT ;  /* 0x000000ff0700720c */ /* 0x000fe40003f05270 */
[----:B------:R-:W-:Y:S01]  /*07d0*/  IADD3 R8, PT, PT, R8, 0x8, RZ ;  /* 0x0000000808087810 */ /* 0x000fe20007ffe0ff */
[----:B--2---:R-:W-:-:S04]  /*07e0*/  FFMA R10, R25, R26, R10 ;  /* 0x0000001a190a7223 */ /* 0x004fc8000000000a */
[----:B-----5:R-:W-:-:S04]  /*07f0*/  FFMA R10, R23, R24, R10 ;  /* 0x00000018170a7223 */ /* 0x020fc8000000000a */
[----:B---3--:R-:W-:-:S04]  /*0800*/  FFMA R10, R21, R22, R10 ;  /* 0x00000016150a7223 */ /* 0x008fc8000000000a */
[----:B----4-:R-:W-:-:S04]  /*0810*/  FFMA R11, R11, R20, R10 ;  /* 0x000000140b0b7223 */ /* 0x010fc8000000000a */
[----:B------:R-:W-:-:S04]  /*0820*/  FFMA R11, R16, R27, R11 ;  /* 0x0000001b100b7223 */ /* 0x000fc8000000000b */
[----:B------:R-:W-:Y:S01]  /*0830*/  FFMA R25, R14, R12, R11 ;  /* 0x0000000c0e197223 */ /* 0x000fe2000000000b */
[----:B------:R-:W-:Y:S06]  /*0840*/  @P0 BRA `(.L_x_4) ;  /* 0xfffffff800e00947 */ /* 0x000fec000383ffff */
.L_x_3:
[----:B------:R-:W-:Y:S05]  /*0850*/  BSYNC.RECONVERGENT B1 ;  /* 0x0000000000017941 */ /* 0x000fea0003800200 */
.L_x_2:
[----:B------:R-:W-:Y:S05]  /*0860*/  @!P1 BRA `(.L_x_1) ;  /* 0x0000000400449947 */ /* 0x000fea0003800000 */
[----:B------:R-:W-:Y:S01]  /*0870*/  IADD3 R7, PT, PT, R4, -0x1, RZ ;  /* 0xffffffff04077810 */ /* 0x000fe20007ffe0ff */
[----:B------:R-:W-:Y:S03]  /*0880*/  BSSY.RECONVERGENT B1, `(.L_x_5) ;  /* 0x0000028000017945 */ /* 0x000fe60003800200 */
[----:B------:R-:W-:-:S13]  /*0890*/  ISETP.GE.U32.AND P0, PT, R7, 0x3, PT ;  /* 0x000000030700780c */ /* 0x000fda0003f06070 */
[----:B------:R-:W-:Y:S05]  /*08a0*/  @!P0 BRA `(.L_x_6) ;  /* 0x0000000000948947 */ /* 0x000fea0003800000 */
[----:B------:R-:W0:Y:S08]  /*08b0*/  LDC.64 R18, c[0x0][0x3b0] ;  /* 0x0000ec00ff127b82 */ /* 0x000e300000000a00 */
[----:B------:R-:W1:Y:S08]  /*08c0*/  LDC.64 R12, c[0x0][0x388] ;  /* 0x0000e200ff0c7b82 */ /* 0x000e700000000a00 */
[----:B------:R-:W2:Y:S01]  /*08d0*/  LDC.64 R10, c[0x0][0x380] ;  /* 0x0000e000ff0a7b82 */ /* 0x000ea20000000a00 */
[----:B0-----:R-:W-:-:S05]  /*08e0*/  IMAD.WIDE R18, R8, 0x4, R18 ;  /* 0x0000000408127825 */ /* 0x001fca00078e0212 */
[----:B------:R-:W3:Y:S04]  /*08f0*/  LDG.E.CONSTANT R20, desc[UR6][R18.64] ;  /* 0x0000000612147981 */ /* 0x000ee8000c1e9900 */
[----:B------:R-:W4:Y:S04]  /*0900*/  LDG.E.CONSTANT R28, desc[UR6][R18.64+0x4] ;  /* 0x00000406121c7981 */ /* 0x000f28000c1e9900 */
[----:B------:R-:W5:Y:S04]  /*0910*/  LDG.E.CONSTANT R16, desc[UR6][R18.64+0x8] ;  /* 0x0000080612107981 */ /* 0x000f68000c1e9900 */
[----:B------:R5:W5:Y:S01]  /*0920*/  LDG.E.CONSTANT R14, desc[UR6][R18.64+0xc] ;  /* 0x00000c06120e7981 */ /* 0x000b62000c1e9900 */
[----:B---3--:R-:W-:Y:S01]  /*0930*/  LEA.HI.SX32 R21, R9, R20, 0x1c ;  /* 0x0000001409157211 */ /* 0x008fe200078fe2ff */
[----:B------:R-:W-:Y:S01]  /*0940*/  IMAD R27, R20, 0x10, R5 ;  /* 0x00000010141b7824 */ /* 0x000fe200078e0205 */
[----:B----4-:R-:W-:-:S03]  /*0950*/  LEA R23, R28, R5, 0x4 ;  /* 0x000000051c177211 */ /* 0x010fc600078e20ff */
[----:B-1----:R-:W-:Y:S01]  /*0960*/  IMAD.WIDE R20, R21, 0x4, R12 ;  /* 0x0000000415147825 */ /* 0x002fe200078e020c */
[----:B------:R-:W-:-:S03]  /*0970*/  LEA.HI.SX32 R17, R9, R28, 0x1c ;  /* 0x0000001c09117211 */ /* 0x000fc600078fe2ff */
[--C-:B--2---:R-:W-:Y:S01]  /*0980*/  IMAD.WIDE R26, R27, 0x4, R10.reuse ;  /* 0x000000041b1a7825 */ /* 0x104fe200078e020a */
[-C--:B-----5:R-:W-:Y:S01]  /*0990*/  LEA R19, R16, R5.reuse, 0x4 ;  /* 0x0000000510137211 */ /* 0x0a0fe200078e20ff */
[----:B------:R-:W2:Y:S01]  /*09a0*/  LDG.E R20, desc[UR6][R20.64] ;  /* 0x0000000614147981 */ /* 0x000ea2000c1e1900 */
[----:B------:R-:W-:Y:S01]  /*09b0*/  LEA.HI.SX32 R15, R9, R16, 0x1c ;  /* 0x00000010090f7211 */ /* 0x000fe200078fe2ff */
[----:B------:R-:W-:Y:S01]  /*09c0*/  IMAD.WIDE R22, R23, 0x4, R10 ;  /* 0x0000000417167825 */ /* 0x000fe200078e020a */
[----:B------:R-:W-:Y:S01]  /*09d0*/  LEA R29, R14, R5, 0x4 ;  /* 0x000000050e1d7211 */ /* 0x000fe200078e20ff */
[----:B------:R-:W2:Y:S02]  /*09e0*/  LDG.E R24, desc[UR6][R26.64] ;  /* 0x000000061a187981 */ /* 0x000ea4000c1e1900 */
[----:B------:R-:W-:Y:S01]  /*09f0*/  IMAD.WIDE R16, R17, 0x4, R12 ;  /* 0x0000000411107825 */ /* 0x000fe200078e020c */
[----:B------:R-:W-:Y:S01]  /*0a00*/  LEA.HI.SX32 R7, R9, R14, 0x1c ;  /* 0x0000000e09077211 */ /* 0x000fe200078fe2ff */
[----:B------:R-:W3:Y:S02]  /*0a10*/  LDG.E R22, desc[UR6][R22.64] ;  /* 0x0000000616167981 */ /* 0x000ee4000c1e1900 */
[----:B------:R-:W-:-:S02]  /*0a20*/  IMAD.WIDE R18, R19, 0x4, R10 ;  /* 0x0000000413127825 */ /* 0x000fc400078e020a */
[----:B------:R-:W3:Y:S02]  /*0a30*/  LDG.E R17, desc[UR6][R16.64] ;  /* 0x0000000610117981 */ /* 0x000ee4000c1e1900 */
[----:B------:R-:W-:Y:S02]  /*0a40*/  IMAD.WIDE R14, R15, 0x4, R12 ;  /* 0x000000040f0e7825 */ /* 0x000fe400078e020c */
[----:B------:R-:W4:Y:S02]  /*0a50*/  LDG.E R18, desc[UR6][R18.64] ;  /* 0x0000000612127981 */ /* 0x000f24000c1e1900 */
[----:B------:R-:W-:Y:S02]  /*0a60*/  IMAD.WIDE R10, R29, 0x4, R10 ;  /* 0x000000041d0a7825 */ /* 0x000fe400078e020a */
[----:B------:R-:W4:Y:S02]  /*0a70*/  LDG.E R14, desc[UR6][R14.64] ;  /* 0x000000060e0e7981 */ /* 0x000f24000c1e1900 */
[----:B------:R-:W-:-:S02]  /*0a80*/  IMAD.WIDE R12, R7, 0x4, R12 ;  /* 0x00000004070c7825 */ /* 0x000fc400078e020c */
[----:B------:R-:W5:Y:S04]  /*0a90*/  LDG.E R10, desc[UR6][R10.64] ;  /* 0x000000060a0a7981 */ /* 0x000f68000c1e1900 */
[----:B------:R-:W5:Y:S01]  /*0aa0*/  LDG.E R12, desc[UR6][R12.64] ;  /* 0x000000060c0c7981 */ /* 0x000f62000c1e1900 */
[----:B------:R-:W-:Y:S02]  /*0ab0*/  VIADD R8, R8, 0x4 ;  /* 0x0000000408087836 */ /* 0x000fe40000000000 */
[----:B--2---:R-:W-:-:S04]  /*0ac0*/  FFMA R25, R24, R20, R25 ;  /* 0x0000001418197223 */ /* 0x004fc80000000019 */
[----:B---3--:R-:W-:-:S04]  /*0ad0*/  FFMA R25, R22, R17, R25 ;  /* 0x0000001116197223 */ /* 0x008fc80000000019 */
[----:B----4-:R-:W-:-:S04]  /*0ae0*/  FFMA R25, R18, R14, R25 ;  /* 0x0000000e12197223 */ /* 0x010fc80000000019 */
[----:B-----5:R-:W-:-:S07]  /*0af0*/  FFMA R25, R10, R12, R25 ;  /* 0x0000000c0a197223 */ /* 0x020fce0000000019 */
.L_x_6:
[----:B------:R-:W-:Y:S05]  /*0b00*/  BSYNC.RECONVERGENT B1 ;  /* 0x0000000000017941 */ /* 0x000fea0003800200 */
.L_x_5:
[----:B------:R-:W-:-:S04]  /*0b10*/  IADD3 R7, PT, PT, -R2, R3, RZ ;  /* 0x0000000302077210 */ /* 0x000fc80007ffe1ff */
[----:B------:R-:W-:-:S13]  /*0b20*/  LOP3.LUT P0, R10, R7, 0x3, RZ, 0xc0, !PT ;  /* 0x00000003070a7812 */ /* 0x000fda000780c0ff */
[----:B------:R-:W-:Y:S05]  /*0b30*/  @!P0 BRA `(.L_x_1) ;  /* 0x0000000000908947 */ /* 0x000fea0003800000 */
[----:B------:R-:W-:Y:S01]  /*0b40*/  ISETP.NE.AND P0, PT, R10, 0x1, PT ;  /* 0x000000010a00780c */ /* 0x000fe20003f05270 */
[----:B------:R-:W0:Y:S01]  /*0b50*/  LDC.64 R18, c[0x0][0x388] ;  /* 0x0000e200ff127b82 */ /* 0x000e220000000a00 */
[----:B------:R-:W-:-:S04]  /*0b60*/  LOP3.LUT R7, R7, 0x1, RZ, 0xc0, !PT ;  /* 0x0000000107077812 */ /* 0x000fc800078ec0ff */
[----:B------:R-:W-:-:S03]  /*0b70*/  ISETP.NE.U32.AND P1, PT, R7, 0x1, PT ;  /* 0x000000010700780c */ /* 0x000fc60003f25070 */
[----:B------:R-:W1:Y:S08]  /*0b80*/  LDC.64 R12, c[0x0][0x380] ;  /* 0x0000e000ff0c7b82 */ /* 0x000e700000000a00 */
[----:B------:R-:W2:Y:S08]  /*0b90*/  @P0 LDC.64 R10, c[0x0][0x3b0] ;  /* 0x0000ec00ff0a0b82 */ /* 0x000eb00000000a00 */
[----:B------:R-:W3:Y:S08]  /*0ba0*/  @!P1 LDC.64 R22, c[0x0][0x3b0] ;  /* 0x0000ec00ff169b82 */ /* 0x000ef00000000a00 */
[----:B------:R-:W4:Y:S01]  /*0bb0*/  LDC.64 R14, c[0x0][0x388] ;  /* 0x0000e200ff0e7b82 */ /* 0x000f220000000a00 */
[C---:B--2---:R-:W-:Y:S01]  /*0bc0*/  @P0 IMAD.WIDE R26, R8.reuse, 0x4, R10 ;  /* 0x00000004081a0825 */ /* 0x044fe200078e020a */
[----:B------:R-:W-:-:S06]  /*0bd0*/  @P0 IADD3 R8, PT, PT, R8, 0x2, RZ ;  /* 0x0000000208080810 */ /* 0x000fcc0007ffe0ff */
[----:B------:R-:W2:Y:S01]  /*0be0*/  LDC.64 R10, c[0x0][0x380] ;  /* 0x0000e000ff0a7b82 */ /* 0x000ea20000000a00 */
[----:B------:R-:W5:Y:S01]  /*0bf0*/  @P0 LDG.E.CONSTANT R20, desc[UR6][R26.64] ;  /* 0x000000061a140981 */ /* 0x000f62000c1e9900 */
[----:B---3--:R-:W-:-:S03]  /*0c00*/  @!P1 IMAD.WIDE R22, R8, 0x4, R22 ;  /* 0x0000000408169825 */ /* 0x008fc600078e0216 */
[----:B------:R-:W3:Y:S04]  /*0c10*/  @P0 LDG.E.CONSTANT R16, desc[UR6][R26.64+0x4] ;  /* 0x000004061a100981 */ /* 0x000ee8000c1e9900 */
[----:B------:R-:W4:Y:S01]  /*0c20*/  @!P1 LDG.E.CONSTANT R8, desc[UR6][R22.64] ;  /* 0x0000000616089981 */ /* 0x000f22000c1e9900 */
[----:B-----5:R-:W-:Y:S02]  /*0c30*/  @P0 LEA R21, R20, R5, 0x4 ;  /* 0x0000000514150211 */ /* 0x020fe400078e20ff */
[C---:B------:R-:W-:Y:S01]  /*0c40*/  @P0 LEA.HI.SX32 R17, R9.reuse, R20, 0x1c ;  /* 0x0000001409110211 */ /* 0x040fe200078fe2ff */
[----:B---3--:R-:W-:Y:S01]  /*0c50*/  @P0 IMAD R7, R16, 0x10, R5 ;  /* 0x0000001010070824 */ /* 0x008fe200078e0205 */
[----:B------:R-:W-:Y:S01]  /*0c60*/  @P0 LEA.HI.SX32 R27, R9, R16, 0x1c ;  /* 0x00000010091b0211 */ /* 0x000fe200078fe2ff */
[----:B--2---:R-:W-:-:S04]  /*0c70*/  @P0 IMAD.WIDE R20, R21, 0x4, R10 ;  /* 0x0000000415140825 */ /* 0x004fc800078e020a */
[----:B0-----:R-:W-:Y:S01]  /*0c80*/  @P0 IMAD.WIDE R16, R17, 0x4, R18 ;  /* 0x0000000411100825 */ /* 0x001fe200078e0212 */
[----:B----4-:R-:W-:Y:S01]  /*0c90*/  @!P1 LEA R23, R8, R5, 0x4 ;  /* 0x0000000508179211 */ /* 0x010fe200078e20ff */
[----:B------:R-:W2:Y:S02]  /*0ca0*/  @P0 LDG.E R20, desc[UR6][R20.64] ;  /* 0x0000000614140981 */ /* 0x000ea4000c1e1900 */
[----:B------:R-:W-:Y:S01]  /*0cb0*/  @P0 IMAD.WIDE R10, R7, 0x4, R10 ;  /* 0x00000004070a0825 */ /* 0x000fe200078e020a */
[----:B------:R-:W-:Y:S01]  /*0cc0*/  @!P1 LEA.HI.SX32 R7, R9, R8, 0x1c ;  /* 0x0000000809079211 */ /* 0x000fe200078fe2ff */
[----:B------:R-:W2:Y:S02]  /*0cd0*/  @P0 LDG.E R16, desc[UR6][R16.64] ;  /* 0x0000000610100981 */ /* 0x000ea4000c1e1900 */
[----:B------:R-:W-:Y:S02]  /*0ce0*/  @P0 IMAD.WIDE R18, R27, 0x4, R18 ;  /* 0x000000041b120825 */ /* 0x000fe400078e0212 */
[----:B------:R-:W3:Y:S02]  /*0cf0*/  @P0 LDG.E R11, desc[UR6][R10.64] ;  /* 0x000000060a0b0981 */ /* 0x000ee4000c1e1900 */
[----:B-1----:R-:W-:-:S02]  /*0d00*/  @!P1 IMAD.WIDE R12, R23, 0x4, R12 ;  /* 0x00000004170c9825 */ /* 0x002fc400078e020c */
[----:B------:R-:W3:Y:S02]  /*0d10*/  @P0 LDG.E R18, desc[UR6][R18.64] ;  /* 0x0000000612120981 */ /* 0x000ee4000c1e1900 */
[----:B------:R-:W-:Y:S02]  /*0d20*/  @!P1 IMAD.WIDE R14, R7, 0x4, R14 ;  /* 0x00000004070e9825 */ /* 0x000fe400078e020e */
[----:B------:R-:W4:Y:S04]  /*0d30*/  @!P1 LDG.E R12, desc[UR6][R12.64] ;  /* 0x000000060c0c9981 */ /* 0x000f28000c1e1900 */
[----:B------:R-:W4:Y:S01]  /*0d40*/  @!P1 LDG.E R14, desc[UR6][R14.64] ;  /* 0x000000060e0e9981 */ /* 0x000f22000c1e1900 */
[----:B--2---:R-:W-:-:S04]  /*0d50*/  @P0 FFMA R20, R20, R16, R25 ;  /* 0x0000001014140223 */ /* 0x004fc80000000019 */
[----:B---3--:R-:W-:-:S04]  /*0d60*/  @P0 FFMA R25, R11, R18, R20 ;  /* 0x000000120b190223 */ /* 0x008fc80000000014 */
[----:B----4-:R-:W-:-:S07]  /*0d70*/  @!P1 FFMA R25, R12, R14, R25 ;  /* 0x0000000e0c199223 */ /* 0x010fce0000000019 */
.L_x_1:
[----:B------:R-:W-:Y:S05]  /*0d80*/  BSYNC.RECONVERGENT B0 ;  /* 0x0000000000007941 */ /* 0x000fea0003800200 */
.L_x_0:
[----:B------:R-:W0:Y:S01]  /*0d90*/  LDC.64 R10, c[0x0][0x390] ;  /* 0x0000e400ff0a7b82 */ /* 0x000e220000000a00 */
[----:B------:R-:W-:-:S05]  /*0da0*/  LEA.HI.SX32 R9, R9, R0, 0x1c ;  /* 0x0000000009097211 */ /* 0x000fca00078fe2ff */
[----:B0-----:R-:W-:Y:S02]  /*0db0*/  IMAD.WIDE R8, R9, 0x4, R10 ;  /* 0x0000000409087825 */ /* 0x001fe400078e020a */
[----:B------:R-:W0:Y:S04]  /*0dc0*/  LDC.64 R10, c[0x0][0x398] ;  /* 0x0000e600ff0a7b82 */ /* 0x000e280000000a00 */
[----:B------:R-:W2:Y:S01]  /*0dd0*/  LDG.E R8, desc[UR6][R8.64] ;  /* 0x0000000608087981 */ /* 0x000ea2000c1e1900 */
[----:B------:R-:W-:Y:S02]  /*0de0*/  LEA R7, R0, R5, 0x4 ;  /* 0x0000000500077211 */ /* 0x000fe400078e20ff */
[----:B------:R-:W-:-:S04]  /*0df0*/  IADD3 R5, PT, PT, R5, UR5, RZ ;  /* 0x0000000505057c10 */ /* 0x000fc8000fffe0ff */
[----:B------:R-:W-:Y:S01]  /*0e00*/  ISETP.GE.AND P0, PT, R5, UR4, PT ;  /* 0x0000000405007c0c */ /* 0x000fe2000bf06270 */
[----:B0-----:R-:W-:-:S04]  /*0e10*/  IMAD.WIDE R10, R7, 0x4, R10 ;  /* 0x00000004070a7825 */ /* 0x001fc800078e020a */
[----:B--2---:R-:W-:-:S05]  /*0e20*/  FMUL R25, R8, R25 ;  /* 0x0000001908197220 */ /* 0x004fca0000400000 */
[----:B------:R0:W-:Y:S03]  /*0e30*/  STG.E desc[UR6][R10.64], R25 ;  /* 0x000000190a007986 */ /* 0x0001e6000c101906 */
[----:B------:R-:W-:Y:S05]  /*0e40*/  @!P0 BRA `(.L_x_7) ;  /* 0xfffffff400208947 */ /* 0x000fea000383ffff */
[----:B------:R-:W-:Y:S05]  /*0e50*/  EXIT ;  /* 0x000000000000794d */ /* 0x000fea0003800000 */
.L_x_8:
[----:B------:R-:W-:-:S00]  /*0e60*/  BRA `(.L_x_8) ;  /* 0xfffffffc00fc7947 */ /* 0x000fc0000383ffff */
[----:B------:R-:W-:-:S00]  /*0e70*/  NOP ;  /* 0x0000000000007918 */ /* 0x000fc00000000000 */
        /* <DEDUP_REMOVED lines=8> */
.L_x_20:


//--------------------- .text.K0                  --------------------------
	.section	.text.K0,"ax",@progbits
	.align	128
        .global         K0
        .type           K0,@function
        .size           K0,(.L_x_21 - K0)
        .other          K0,@"STO_CUDA_ENTRY STV_DEFAULT"
K0:
.text.K0:
        /* <DEDUP_REMOVED lines=45> */
.L_x_18:
        /* <DEDUP_REMOVED lines=16> */
.L_x_13:
        /* <DEDUP_REMOVED lines=16> */
[----:B--2---:R-:W-:Y:S01]  /*04d0*/  IMAD.WIDE R18, R19, 0x4, R12 ;  /* 0x0000000413127825 */ /* 0x004fe200078e020c */
[----:B------:R0:W2:Y:S05]  /*04e0*/  LDG.E R29, desc[UR6][R10.64] ;  /* 0x000000060a1d7981 */ /* 0x0000aa000c1e1900 */
[----:B------:R5:W2:Y:S01]  /*04f0*/  LDG.E R18, desc[UR6][R18.64] ;  /* 0x0000000612127981 */ /* 0x000aa2000c1e1900 */
[----:B0-----:R-:W-:-:S04]  /*0500*/  IMAD.WIDE R10, R17, 0x4, R14 ;  /* 0x00000004110a7825 */ /* 0x001fc800078e020e */
[----:B------:R-:W-:Y:S02]  /*0510*/  IMAD.WIDE R16, R27, 0x4, R12 ;  /* 0x000000041b107825 */ /* 0x000fe400078e020c */
[----:B------:R0:W3:Y:S04]  /*0520*/  LDG.E R10, desc[UR6][R10.64] ;  /* 0x000000060a0a7981 */ /* 0x0000e8000c1e1900 */
[----:B------:R-:W3:Y:S04]  /*0530*/  LDG.E R17, desc[UR6][R16.64] ;  /* 0x0000000610117981 */ /* 0x000ee8000c1e1900 */
[----:B------:R1:W4:Y:S01]  /*0540*/  LDG.E.CONSTANT R27, desc[UR6][R22.64+0x18] ;  /* 0x00001806161b7981 */ /* 0x000322000c1e9900 */
[----:B-----5:R-:W-:Y:S01]  /*0550*/  LEA R19, R21, R5, 0x4 ;  /* 0x0000000515137211 */ /* 0x020fe200078e20ff */
[----:B0-----:R-:W-:Y:S01]  /*0560*/  IMAD R11, R26, 0x10, R5 ;  /* 0x000000101a0b7824 */ /* 0x001fe200078e0205 */
[----:B------:R-:W-:-:S03]  /*0570*/  LEA.HI.SX32 R21, R9, R21, 0x1c ;  /* 0x0000001509157211 */ /* 0x000fc600078fe2ff */
[----:B-1----:R-:W-:Y:S01]  /*0580*/  IMAD.WIDE R22, R11, 0x4, R14 ;  /* 0x000000040b167825 */ /* 0x002fe200078e020e */
        /* <DEDUP_REMOVED lines=24> */
[----:B0-----:R-:W-:-:S04]  /*0710*/  IMAD.WIDE R16, R29, 0x4, R14 ;  /* 0x000000041d107825 */ /* 0x001fc800078e020e */
[----:B------:R-:W-:Y:S01]  /*0720*/  IMAD R29, R28, 0x10, R5 ;  /* 0x000000101c1d7824 */ /* 0x000fe200078e0205 */
[----:B------:R-:W-:Y:S01]  /*0730*/  LEA.HI.SX32 R28, R9, R28, 0x1c ;  /* 0x0000001c091c7211 */ /* 0x000fe200078fe2ff */
[----:B-1----:R-:W-:Y:S01]  /*0740*/  IMAD.WIDE R18, R27, 0x4, R12 ;  /* 0x000000041b127825 */ /* 0x002fe200078e020c */
[----:B------:R-:W4:Y:S03]  /*0750*/  LDG.E R16, desc[UR6][R16.64] ;  /* 0x0000000610107981 */ /* 0x000f26000c1e1900 */
[----:B------:R-:W-:Y:S01]  /*0760*/  IMAD.WIDE R14, R29, 0x4, R14 ;  /* 0x000000041d0e7825 */ /* 0x000fe200078e020e */
[----:B------:R-:W4:Y:S03]  /*0770*/  LDG.E R27, desc[UR6][R18.64] ;  /* 0x00000006121b7981 */ /* 0x000f26000c1e1900 */
[----:B------:R-:W-:-:S02]  /*0780*/  IMAD.WIDE R12, R28, 0x4, R12 ;  /* 0x000000041c0c7825 */ /* 0x000fc400078e020c */
[----:B------:R-:W4:Y:S04]  /*0790*/  LDG.E R14, desc[UR6][R14.64] ;  /* 0x000000060e0e7981 */ /* 0x000f28000c1e1900 */
        /* <DEDUP_REMOVED lines=11> */
.L_x_12:
[----:B------:R-:W-:Y:S05]  /*0850*/  BSYNC.RECONVERGENT B1 ;  /* 0x0000000000017941 */ /* 0x000fea0003800200 */
.L_x_11:
        /* <DEDUP_REMOVED lines=42> */
.L_x_15:
[----:B------:R-:W-:Y:S05]  /*0b00*/  BSYNC.RECONVERGENT B1 ;  /* 0x0000000000017941 */ /* 0x000fea0003800200 */
.L_x_14:
[----:B------:R-:W-:-:S04]  /*0b10*/  IADD3 R7, PT, PT, -R2, R3, RZ ;  /* 0x0000000302077210 */ /* 0x000fc80007ffe1ff */
[----:B------:R-:W-:-:S13]  /*0b20*/  LOP3.LUT P0, R10, R7, 0x3, RZ, 0xc0, !PT ;  /* 0x00000003070a7812 */ /* 0x000fda000780c0ff */
[----:B------:R-:W-:Y:S05]  /*0b30*/  @!P0 BRA `(.L_x_10) ;  /* 0x0000000000a08947 */ /* 0x000fea0003800000 */
[----:B------:R-:W-:Y:S01]  /*0b40*/  ISETP.NE.AND P0, PT, R10, 0x1, PT ;  /* 0x000000010a00780c */ /* 0x000fe20003f05270 */
[----:B------:R-:W-:Y:S01]  /*0b50*/  BSSY.RECONVERGENT B1, `(.L_x_16) ;  /* 0x0000019000017945 */ /* 0x000fe20003800200 */
[----:B------:R-:W-:-:S04]  /*0b60*/  LOP3.LUT R7, R7, 0x1, RZ, 0xc0, !PT ;  /* 0x0000000107077812 */ /* 0x000fc800078ec0ff */
[----:B------:R-:W-:-:S07]  /*0b70*/  ISETP.NE.U32.AND P1, PT, R7, 0x1, PT ;  /* 0x000000010700780c */ /* 0x000fce0003f25070 */
[----:B------:R-:W-:Y:S06]  /*0b80*/  @!P0 BRA `(.L_x_17) ;  /* 0x0000000000548947 */ /* 0x000fec0003800000 */
[----:B------:R-:W0:Y:S08]  /*0b90*/  LDC.64 R10, c[0x0][0x3b0] ;  /* 0x0000ec00ff0a7b82 */ /* 0x000e300000000a00 */
[----:B------:R-:W1:Y:S08]  /*0ba0*/  LDC.64 R14, c[0x0][0x380] ;  /* 0x0000e000ff0e7b82 */ /* 0x000e700000000a00 */
[----:B------:R-:W2:Y:S01]  /*0bb0*/  LDC.64 R12, c[0x0][0x390] ;  /* 0x0000e400ff0c7b82 */ /* 0x000ea20000000a00 */
[----:B0-----:R-:W-:-:S05]  /*0bc0*/  IMAD.WIDE R18, R8, 0x4, R10 ;  /* 0x0000000408127825 */ /* 0x001fca00078e020a */
[----:B------:R-:W3:Y:S04]  /*0bd0*/  LDG.E.CONSTANT R10, desc[UR6][R18.64] ;  /* 0x00000006120a7981 */ /* 0x000ee8000c1e9900 */
[----:B------:R-:W4:Y:S01]  /*0be0*/  LDG.E.CONSTANT R20, desc[UR6][R18.64+0x4] ;  /* 0x0000040612147981 */ /* 0x000f22000c1e9900 */
[-C--:B---3--:R-:W-:Y:S02]  /*0bf0*/  LEA R17, R10, R5.reuse, 0x4 ;  /* 0x000000050a117211 */ /* 0x088fe400078e20ff */
[----:B------:R-:W-:Y:S02]  /*0c00*/  LEA.HI.SX32 R11, R9, R10, 0x1c ;  /* 0x0000000a090b7211 */ /* 0x000fe400078fe2ff */
[----:B----4-:R-:W-:Y:S01]  /*0c10*/  LEA R7, R20, R5, 0x4 ;  /* 0x0000000514077211 */ /* 0x010fe200078e20ff */
[----:B-1----:R-:W-:Y:S01]  /*0c20*/  IMAD.WIDE R16, R17, 0x4, R14 ;  /* 0x0000000411107825 */ /* 0x002fe200078e020e */
[----:B------:R-:W-:-:S03]  /*0c30*/  LEA.HI.SX32 R21, R9, R20, 0x1c ;  /* 0x0000001409157211 */ /* 0x000fc600078fe2ff */
[----:B--2---:R-:W-:Y:S02]  /*0c40*/  IMAD.WIDE R10, R11, 0x4, R12 ;  /* 0x000000040b0a7825 */ /* 0x004fe400078e020c */
[----:B------:R-:W2:Y:S02]  /*0c50*/  LDG.E R16, desc[UR6][R16.64] ;  /* 0x0000000610107981 */ /* 0x000ea4000c1e1900 */
[----:B------:R-:W-:Y:S02]  /*0c60*/  IMAD.WIDE R14, R7, 0x4, R14 ;  /* 0x00000004070e7825 */ /* 0x000fe400078e020e */
[----:B------:R-:W2:Y:S02]  /*0c70*/  LDG.E R10, desc[UR6][R10.64] ;  /* 0x000000060a0a7981 */ /* 0x000ea4000c1e1900 */
[----:B------:R-:W-:Y:S02]  /*0c80*/  IMAD.WIDE R12, R21, 0x4, R12 ;  /* 0x00000004150c7825 */ /* 0x000fe400078e020c */
[----:B------:R-:W3:Y:S04]  /*0c90*/  LDG.E R14, desc[UR6][R14.64] ;  /* 0x000000060e0e7981 */ /* 0x000ee8000c1e1900 */
[----:B------:R-:W3:Y:S01]  /*0ca0*/  LDG.E R12, desc[UR6][R12.64] ;  /* 0x000000060c0c7981 */ /* 0x000ee2000c1e1900 */
[----:B------:R-:W-:-:S02]  /*0cb0*/  VIADD R8, R8, 0x2 ;  /* 0x0000000208087836 */ /* 0x000fc40000000000 */
[----:B--2---:R-:W-:-:S04]  /*0cc0*/  FFMA R25, R16, R10, R25 ;  /* 0x0000000a10197223 */ /* 0x004fc80000000019 */
[----:B---3--:R-:W-:-:S07]  /*0cd0*/  FFMA R25, R14, R12, R25 ;  /* 0x0000000c0e197223 */ /* 0x008fce0000000019 */
.L_x_17:
[----:B------:R-:W-:Y:S05]  /*0ce0*/  BSYNC.RECONVERGENT B1 ;  /* 0x0000000000017941 */ /* 0x000fea0003800200 */
.L_x_16:
[----:B------:R-:W-:Y:S05]  /*0cf0*/  @P1 BRA `(.L_x_10) ;  /* 0x0000000000301947 */ /* 0x000fea0003800000 */
[----:B------:R-:W0:Y:S08]  /*0d00*/  LDC.64 R10, c[0x0][0x3b0] ;  /* 0x0000ec00ff0a7b82 */ /* 0x000e300000000a00 */
[----:B------:R-:W1:Y:S08]  /*0d10*/  LDC.64 R12, c[0x0][0x380] ;  /* 0x0000e000ff0c7b82 */ /* 0x000e700000000a00 */
[----:B------:R-:W2:Y:S01]  /*0d20*/  LDC.64 R14, c[0x0][0x390] ;  /* 0x0000e400ff0e7b82 */ /* 0x000ea20000000a00 */
[----:B0-----:R-:W-:-:S06]  /*0d30*/  IMAD.WIDE R10, R8, 0x4, R10 ;  /* 0x00000004080a7825 */ /* 0x001fcc00078e020a */
[----:B------:R-:W3:Y:S02]  /*0d40*/  LDG.E.CONSTANT R10, desc[UR6][R10.64] ;  /* 0x000000060a0a7981 */ /* 0x000ee4000c1e9900 */
[----:B---3--:R-:W-:Y:S02]  /*0d50*/  LEA R7, R10, R5, 0x4 ;  /* 0x000000050a077211 */ /* 0x008fe400078e20ff */
[----:B------:R-:W-:-:S03]  /*0d60*/  LEA.HI.SX32 R17, R9, R10, 0x1c ;  /* 0x0000000a09117211 */ /* 0x000fc600078fe2ff */
[----:B-1----:R-:W-:-:S04]  /*0d70*/  IMAD.WIDE R12, R7, 0x4, R12 ;  /* 0x00000004070c7825 */ /* 0x002fc800078e020c */
[----:B--2---:R-:W-:Y:S02]  /*0d80*/  IMAD.WIDE R14, R17, 0x4, R14 ;  /* 0x00000004110e7825 */ /* 0x004fe400078e020e */
[----:B------:R-:W2:Y:S04]  /*0d90*/  LDG.E R12, desc[UR6][R12.64] ;  /* 0x000000060c0c7981 */ /* 0x000ea8000c1e1900 */
[----:B------:R-:W2:Y:S02]  /*0da0*/  LDG.E R14, desc[UR6][R14.64] ;  /* 0x000000060e0e7981 */ /* 0x000ea4000c1e1900 */
[----:B--2---:R-:W-:-:S07]  /*0db0*/  FFMA R25, R12, R14, R25 ;  /* 0x0000000e0c197223 */ /* 0x004fce0000000019 */
.L_x_10:
[----:B------:R-:W-:Y:S05]  /*0dc0*/  BSYNC.RECONVERGENT B0 ;  /* 0x0000000000007941 */ /* 0x000fea0003800200 */
.L_x_9:
        /* <DEDUP_REMOVED lines=13> */
.L_x_19:
        /* <DEDUP_REMOVED lines=14> */
.L_x_21:


//--------------------- .nv.shared.reserved.0     --------------------------
	.section	.nv.shared.reserved.0,"aw",@nobits
	.weak		__nv_reservedSMEM_offset_0_alias
	.size		__nv_reservedSMEM_offset_0_alias, 0, 64
	.other		__nv_reservedSMEM_offset_0_alias,@"STO_CUDA_RESERVED_SHARED STV_DEFAULT"
__nv_reservedSMEM_offset_0_alias:
	.zero		0
	.zero		64


//--------------------- .nv.constant0.K1          --------------------------
	.section	.nv.constant0.K1,"a",@progbits
	.sectionflags	@""
	.align	4
.nv.constant0.K1:
	.zero		972


//--------------------- .nv.constant0.K0          --------------------------
	.section	.nv.constant0.K0,"a",@progbits
	.sectionflags	@""
	.align	4
.nv.constant0.K0:
	.zero		972


//--------------------- SYMBOLS --------------------------

	.type		.nv.reservedSmem.offset0,@object
	.size		.nv.reservedSmem.offset0,0x4
